def gluon_tcgen05(
    a_ptr,
    b_ptr,
    c_ptr,
    M,
    N,
    K,
    stride_am,
    stride_bk,
    stride_cm,
    BLOCK_M: gl.constexpr,
    BLOCK_N: gl.constexpr,
    BLOCK_K: gl.constexpr,
    DTYPE: gl.constexpr,
    A_LAYOUT: gl.constexpr,
    B_LAYOUT: gl.constexpr,
    C_LAYOUT: gl.constexpr,
    B_SHAPE: gl.constexpr,
    TMEM_LAYOUT: gl.constexpr,
    TMEM_REG: gl.constexpr,
    TRANS_B: gl.constexpr,
    NUM_BUFFERS: gl.constexpr,
):
    a_desc = tma.make_tensor_descriptor(
        a_ptr, [M, K], [stride_am, 1], [BLOCK_M, BLOCK_K], A_LAYOUT
    )
    b_desc = tma.make_tensor_descriptor(
        b_ptr,
        [N, K] if TRANS_B else [K, N],
        [stride_bk, 1],
        B_SHAPE,
        B_LAYOUT,
    )
    c_desc = tma.make_tensor_descriptor(
        c_ptr, [M, N], [stride_cm, 1], [BLOCK_M, BLOCK_N], C_LAYOUT
    )

    a_bufs = gl.allocate_shared_memory(
        DTYPE, [NUM_BUFFERS, BLOCK_M, BLOCK_K], A_LAYOUT
    )
    b_bufs = gl.allocate_shared_memory(DTYPE, [NUM_BUFFERS] + B_SHAPE, B_LAYOUT)

    pid_m = gl.program_id(0)
    pid_n = gl.program_id(1)
    off_m = pid_m * BLOCK_M
    off_n = pid_n * BLOCK_N

    tma_bars = gl.allocate_shared_memory(
        gl.int64, [NUM_BUFFERS, 1], mbarrier.MBarrierLayout()
    )
    mma_bars = gl.allocate_shared_memory(
        gl.int64, [NUM_BUFFERS, 1], mbarrier.MBarrierLayout()
    )
    for i in gl.static_range(NUM_BUFFERS):
        mbarrier.init(tma_bars.index(i), count=1)
        mbarrier.init(mma_bars.index(i), count=1)

    acc_tmem = allocate_tensor_memory(gl.float32, [BLOCK_M, BLOCK_N], TMEM_LAYOUT)
    idx = 0
    phase = 0
    use_acc = False
    for k in range(0, K, BLOCK_K):
        a = a_bufs.index(idx)
        b = b_bufs.index(idx)
        tma_bar = tma_bars.index(idx)
        mma_bar = mma_bars.index(idx)
        mbarrier.expect(
            tma_bar, a_desc.block_type.nbytes + b_desc.block_type.nbytes
        )
        tma.async_copy_global_to_shared(a_desc, [off_m, k], tma_bar, a)
        tma.async_copy_global_to_shared(
            b_desc, [off_n, k] if TRANS_B else [k, off_n], tma_bar, b
        )
        mbarrier.wait(tma_bar, phase=phase)

        if TRANS_B:
            b = b.permute((1, 0))
        tcgen05_mma(a, b, acc_tmem, use_acc=use_acc)
        tcgen05_commit(mma_bar)
        mbarrier.wait(mma_bar, phase=phase)
        use_acc = True

        idx += 1
        if idx == NUM_BUFFERS:
            idx = 0
            phase ^= 1

    for i in gl.static_range(NUM_BUFFERS):
        mbarrier.invalidate(tma_bars.index(i))
        mbarrier.invalidate(mma_bars.index(i))

    acc = acc_tmem.load(TMEM_REG)
    c_smem = gl.allocate_shared_memory(DTYPE, [BLOCK_M, BLOCK_N], C_LAYOUT)
    c_smem.store(acc.to(DTYPE))
    fence_async_shared()
    tma.async_copy_shared_to_global(c_desc, [off_m, off_n], c_smem)
    tma.store_wait(pendings=0)

# config = {"BLOCK_K": 128, "BLOCK_M": 64, "BLOCK_N": 128, "arch": "sm_100", "dtype": "fp16", "num_buffers": 2, "num_warps": 8, "trans_b": 0}
# arch = sm_100


// ===== COMPILED SASS (sm_100a) =====

	.target	sm_100a

	.elftype	@"ET_EXEC"


//--------------------- .note.nv.tkinfo           --------------------------
	.section	.note.nv.tkinfo,"",@"SHT_NOTE"
	.sectionflags	@"SHF_NOTE_NV_TKINFO"
	.tkinfo
        /*0018*/ 	.word	0x00000081
        /*0030*/ 	.string	""
        /*0030*/ 	.string	"ptxas-blackwell"
        /*0030*/ 	.string	"Cuda compilation tools, release 12.9, V12.9.86"
        /*0030*/ 	.string	"Build cuda_12.9.r12.9/compiler.36037853_0"
        /*0030*/ 	.string	"-v  -suppress-debug-info  -lineinfo  -arch sm_100a "



//--------------------- .note.nv.cuver            --------------------------
	.section	.note.nv.cuver,"",@"SHT_NOTE"
	.sectionflags	@"SHF_NOTE_NV_CUVER"
        /*0018*/ 	.short	0x0001
        /*001a*/ 	.short	0x0064
        /*001c*/ 	.short	0x0001
        /*001e*/ 	.short	0x0000
        /*0020*/ 	.short	0x0001
        /*0022*/ 	.short	0x0000


//--------------------- .nv.info                  --------------------------
	.section	.nv.info,"",@"SHT_CUDA_INFO"
	.align	4


	//----- nvinfo : EIATTR_REGCOUNT
	.align		4
        /*0000*/ 	.byte	0x04, 0x2f
        /*0002*/ 	.short	(.L_4 - .L_3)
	.align		4
.L_3:
        /*0004*/ 	.word	index@(gluon_tcgen05)
        /*0008*/ 	.word	0x00000027


	//----- nvinfo : EIATTR_FRAME_SIZE
	.align		4
.L_4:
        /*000c*/ 	.byte	0x04, 0x11
        /*000e*/ 	.short	(.L_6 - .L_5)
	.align		4
.L_5:
        /*0010*/ 	.word	index@($__internal_2_$__cuda_sm10x_tcgen05_guardrail_trap_unallocated_columns_being_dealloced)
        /*0014*/ 	.word	0x00000000


	//----- nvinfo : EIATTR_FRAME_SIZE
	.align		4
.L_6:
        /*0018*/ 	.byte	0x04, 0x11
        /*001a*/ 	.short	(.L_8 - .L_7)
	.align		4
.L_7:
        /*001c*/ 	.word	index@($__internal_1_$__cuda_sm10x_tcgen05_guardrail_trap_phase_invalid_during_alloc)
        /*0020*/ 	.word	0x00000000


	//----- nvinfo : EIATTR_FRAME_SIZE
	.align		4
.L_8:
        /*0024*/ 	.byte	0x04, 0x11
        /*0026*/ 	.short	(.L_10 - .L_9)
	.align		4
.L_9:
        /*0028*/ 	.word	index@($__internal_0_$__cuda_sm10x_tcgen05_guardrail_trap_col_being_dealloced_not_returned_by_alloc)
        /*002c*/ 	.word	0x00000000


	//----- nvinfo : EIATTR_FRAME_SIZE
	.align		4
.L_10:
        /*0030*/ 	.byte	0x04, 0x11
        /*0032*/ 	.short	(.L_12 - .L_11)
	.align		4
.L_11:
        /*0034*/ 	.word	index@(gluon_tcgen05)
        /*0038*/ 	.word	0x00000000


	//----- nvinfo : EIATTR_MIN_STACK_SIZE
	.align		4
.L_12:
        /*003c*/ 	.byte	0x04, 0x12
        /*003e*/ 	.short	(.L_14 - .L_13)
	.align		4
.L_13:
        /*0040*/ 	.word	index@(gluon_tcgen05)
        /*0044*/ 	.word	0x00000000
.L_14:


//--------------------- .nv.info.gluon_tcgen05    --------------------------
	.section	.nv.info.gluon_tcgen05,"",@"SHT_CUDA_INFO"
	.sectionflags	@""
	.align	4


	//----- nvinfo : EIATTR_CUDA_API_VERSION
	.align		4
        /*0000*/ 	.byte	0x04, 0x37
        /*0002*/ 	.short	(.L_16 - .L_15)
.L_15:
        /*0004*/ 	.word	0x00000081


	//----- nvinfo : EIATTR_KPARAM_INFO
	.align		4
.L_16:
        /*0008*/ 	.byte	0x04, 0x17
        /*000a*/ 	.short	(.L_18 - .L_17)
.L_17:
        /*000c*/ 	.word	0x00000000
        /*0010*/ 	.short	0x000a
        /*0012*/ 	.short	0x0048
        /*0014*/ 	.byte	0x00, 0xf4, 0x21, 0x00


	//----- nvinfo : EIATTR_KPARAM_INFO
	.align		4
.L_18:
        /*0018*/ 	.byte	0x04, 0x17
        /*001a*/ 	.short	(.L_20 - .L_19)
.L_19:
        /*001c*/ 	.word	0x00000000
        /*0020*/ 	.short	0x0009
        /*0022*/ 	.short	0x0040
        /*0024*/ 	.byte	0x00, 0xf4, 0x21, 0x00


	//----- nvinfo : EIATTR_KPARAM_INFO
	.align		4
.L_20:
        /*0028*/ 	.byte	0x04, 0x17
        /*002a*/ 	.short	(.L_22 - .L_21)
.L_21:
        /*002c*/ 	.word	0x00000000
        /*0030*/ 	.short	0x0008
        /*0032*/ 	.short	0x0038
        /*0034*/ 	.byte	0x00, 0xf0, 0x21, 0x00


	//----- nvinfo : EIATTR_KPARAM_INFO
	.align		4
.L_22:
        /*0038*/ 	.byte	0x04, 0x17
        /*003a*/ 	.short	(.L_24 - .L_23)
.L_23:
        /*003c*/ 	.word	0x00000000
        /*0040*/ 	.short	0x0007
        /*0042*/ 	.short	0x0030
        /*0044*/ 	.byte	0x00, 0xf0, 0x21, 0x00


	//----- nvinfo : EIATTR_KPARAM_INFO
	.align		4
.L_24:
        /*0048*/ 	.byte	0x04, 0x17
        /*004a*/ 	.short	(.L_26 - .L_25)
.L_25:
        /*004c*/ 	.word	0x00000000
        /*0050*/ 	.short	0x0006
        /*0052*/ 	.short	0x0028
        /*0054*/ 	.byte	0x00, 0xf0, 0x21, 0x00


	//----- nvinfo : EIATTR_KPARAM_INFO
	.align		4
.L_26:
        /*0058*/ 	.byte	0x04, 0x17
        /*005a*/ 	.short	(.L_28 - .L_27)
.L_27:
        /*005c*/ 	.word	0x00000000
        /*0060*/ 	.short	0x0005
        /*0062*/ 	.short	0x0020
        /*0064*/ 	.byte	0x00, 0xf0, 0x11, 0x00


	//----- nvinfo : EIATTR_KPARAM_INFO
	.align		4
.L_28:
        /*0068*/ 	.byte	0x04, 0x17
        /*006a*/ 	.short	(.L_30 - .L_29)
.L_29:
        /*006c*/ 	.word	0x00000000
        /*0070*/ 	.short	0x0004
        /*0072*/ 	.short	0x001c
        /*0074*/ 	.byte	0x00, 0xf0, 0x11, 0x00


	//----- nvinfo : EIATTR_KPARAM_INFO
	.align		4
.L_30:
        /*0078*/ 	.byte	0x04, 0x17
        /*007a*/ 	.short	(.L_32 - .L_31)
.L_31:
        /*007c*/ 	.word	0x00000000
        /*0080*/ 	.short	0x0003
        /*0082*/ 	.short	0x0018
        /*0084*/ 	.byte	0x00, 0xf0, 0x11, 0x00


	//----- nvinfo : EIATTR_KPARAM_INFO
	.align		4
.L_32:
        /*0088*/ 	.byte	0x04, 0x17
        /*008a*/ 	.short	(.L_34 - .L_33)
.L_33:
        /*008c*/ 	.word	0x00000000
        /*0090*/ 	.short	0x0002
        /*0092*/ 	.short	0x0010
        /*0094*/ 	.byte	0x00, 0xf4, 0x21, 0x00


	//----- nvinfo : EIATTR_KPARAM_INFO
	.align		4
.L_34:
        /*0098*/ 	.byte	0x04, 0x17
        /*009a*/ 	.short	(.L_36 - .L_35)
.L_35:
        /*009c*/ 	.word	0x00000000
        /*00a0*/ 	.short	0x0001
        /*00a2*/ 	.short	0x0008
        /*00a4*/ 	.byte	0x00, 0xf4, 0x21, 0x00


	//----- nvinfo : EIATTR_KPARAM_INFO
	.align		4
.L_36:
        /*00a8*/ 	.byte	0x04, 0x17
        /*00aa*/ 	.short	(.L_38 - .L_37)
.L_37:
        /*00ac*/ 	.word	0x00000000
        /*00b0*/ 	.short	0x0000
        /*00b2*/ 	.short	0x0000
        /*00b4*/ 	.byte	0x00, 0xf4, 0x21, 0x00


	//----- nvinfo : EIATTR_AT_ENTRY_FRAGMENTS
	.align		4
.L_38:
        /*00b8*/ 	.byte	0x04, 0x4f
        /*00ba*/ 	.short	(.L_40 - .L_39)


	//   ....[0]....
.L_39:
        /*00bc*/ 	.word	0x00000004


	//----- nvinfo : EIATTR_RESERVED_SMEM_USED
	.align		4
.L_40:
        /*00c0*/ 	.byte	0x01, 0x41
	.zero		2


	//----- nvinfo : EIATTR_SPARSE_MMA_MASK
	.align		4
        /*00c4*/ 	.byte	0x03, 0x50
        /*00c6*/ 	.short	0x0000


	//----- nvinfo : EIATTR_TCGEN05_1CTA_USED
	.align		4
        /*00c8*/ 	.byte	0x01, 0x51
	.zero		2


	//----- nvinfo : EIATTR_MAXREG_COUNT
	.align		4
        /*00cc*/ 	.byte	0x03, 0x1b
        /*00ce*/ 	.short	0x00ff


	//----- nvinfo : EIATTR_NUM_BARRIERS
	.align		4
        /*00d0*/ 	.byte	0x02, 0x4c
        /*00d2*/ 	.byte	0x01
	.zero		1


	//----- nvinfo : EIATTR_INT_WARP_WIDE_INSTR_OFFSETS
	.align		4
        /*00d4*/ 	.byte	0x04, 0x31
        /*00d6*/ 	.short	(.L_42 - .L_41)


	//   ....[0]....
.L_41:
        /*00d8*/ 	.word	0x00001740


	//   ....[1]....
        /*00dc*/ 	.word	0x00001760


	//   ....[2]....
        /*00e0*/ 	.word	0x000017f0


	//   ....[3]....
        /*00e4*/ 	.word	0x000019d0


	//   ....[4]....
        /*00e8*/ 	.word	0x000019e0


	//   ....[5]....
        /*00ec*/ 	.word	0x00001a30


	//   ....[6]....
        /*00f0*/ 	.word	0x00001a40


	//   ....[7]....
        /*00f4*/ 	.word	0x00001e80


	//   ....[8]....
        /*00f8*/ 	.word	0x00001e90


	//   ....[9]....
        /*00fc*/ 	.word	0x00002010


	//   ....[10]....
        /*0100*/ 	.word	0x00002060


	//   ....[11]....
        /*0104*/ 	.word	0x000020a0


	//   ....[12]....
        /*0108*/ 	.word	0x000020c0


	//   ....[13]....
        /*010c*/ 	.word	0x00002590


	//   ....[14]....
        /*0110*/ 	.word	0x000025a0


	//   ....[15]....
        /*0114*/ 	.word	0x000028c0


	//   ....[16]....
        /*0118*/ 	.word	0x000028d0


	//   ....[17]....
        /*011c*/ 	.word	0x00002c40


	//   ....[18]....
        /*0120*/ 	.word	0x00002c90


	//----- nvinfo : EIATTR_COOP_GROUP_MASK_REGIDS
	.align		4
.L_42:
        /*0124*/ 	.byte	0x04, 0x29
        /*0126*/ 	.short	(.L_44 - .L_43)


	//   ....[0]....
.L_43:
        /*0128*/ 	.word	0xffffffff


	//   ....[1]....
        /*012c*/ 	.word	0xffffffff


	//   ....[2]....
        /*0130*/ 	.word	0xffffffff


	//   ....[3]....
        /*0134*/ 	.word	0xffffffff


	//   ....[4]....
        /*0138*/ 	.word	0xffffffff


	//   ....[5]....
        /*013c*/ 	.word	0xffffffff


	//   ....[6]....
        /*0140*/ 	.word	0xffffffff


	//   ....[7]....
        /*0144*/ 	.word	0xffffffff


	//   ....[8]....
        /*0148*/ 	.word	0xffffffff


	//   ....[9]....
        /*014c*/ 	.word	0xffffffff


	//----- nvinfo : EIATTR_COOP_GROUP_INSTR_OFFSETS
	.align		4
.L_44:
        /*0150*/ 	.byte	0x04, 0x28
        /*0152*/ 	.short	(.L_46 - .L_45)


	//   ....[0]....
.L_45:
        /*0154*/ 	.word	0x00000050


	//   ....[1]....
        /*0158*/ 	.word	0x00000310


	//   ....[2]....
        /*015c*/ 	.word	0x00000500


	//   ....[3]....
        /*0160*/ 	.word	0x000009c0


	//   ....[4]....
        /*0164*/ 	.word	0x00000b00


	//   ....[5]....
        /*0168*/ 	.word	0x00000fb0


	//   ....[6]....
        /*016c*/ 	.word	0x000010f0


	//   ....[7]....
        /*0170*/ 	.word	0x000015e0


	//   ....[8]....
        /*0174*/ 	.word	0x00002ad0


	//   ....[9]....
        /*0178*/ 	.word	0x00002d40


	//----- nvinfo : EIATTR_VRC_CTA_INIT_COUNT
	.align		4
.L_46:
        /*017c*/ 	.byte	0x02, 0x4a
        /*017e*/ 	.byte	0x80
	.zero		1


	//----- nvinfo : EIATTR_MBARRIER_INSTR_OFFSETS
	.align		4
        /*0180*/ 	.byte	0x04, 0x39
        /*0182*/ 	.short	(.L_48 - .L_47)


	//   ....[0]....
.L_47:
        /*0184*/ 	.word	0x00001810
        /*0188*/ 	.word	0x000000ff
        /*018c*/ 	.word	0x00018000
        /*0190*/ 	.short	0x0100
        /*0192*/ 	.byte	0x09
	.zero		1


	//   ....[1]....
        /*0194*/ 	.word	0x00001820
        /*0198*/ 	.word	0x000000ff
        /*019c*/ 	.word	0x00018010
        /*01a0*/ 	.short	0x0100
        /*01a2*/ 	.byte	0x09
	.zero		1


	//   ....[2]....
        /*01a4*/ 	.word	0x000018d0
        /*01a8*/ 	.word	0x000000ff
        /*01ac*/ 	.word	0x00018008
        /*01b0*/ 	.short	0x0100
        /*01b2*/ 	.byte	0x09
	.zero		1


	//   ....[3]....
        /*01b4*/ 	.word	0x000018e0
        /*01b8*/ 	.word	0x000000ff
        /*01bc*/ 	.word	0x00018018
        /*01c0*/ 	.short	0x0100
        /*01c2*/ 	.byte	0x09
	.zero		1


	//   ....[4]....
        /*01c4*/ 	.word	0x00001ae0
        /*01c8*/ 	.word	0x000000ff
        /*01cc*/ 	.word	0x00018000
        /*01d0*/ 	.short	0x010a
        /*01d2*/ 	.byte	0x09
	.zero		1


	//   ....[5]....
        /*01d4*/ 	.word	0x00001ee0
        /*01d8*/ 	.word	0x000000ff
        /*01dc*/ 	.word	0x00018010
        /*01e0*/ 	.short	0x010a
        /*01e2*/ 	.byte	0x09
	.zero		1


	//   ....[6]....
        /*01e4*/ 	.word	0x00002140
        /*01e8*/ 	.word	0x000000ff
        /*01ec*/ 	.word	0x00018000
        /*01f0*/ 	.short	0x010a
        /*01f2*/ 	.byte	0x2c
	.zero		1


	//   ....[7]....
        /*01f4*/ 	.word	0x000025e0
        /*01f8*/ 	.word	0x000000ff
        /*01fc*/ 	.word	0x00018010
        /*0200*/ 	.short	0x010a
        /*0202*/ 	.byte	0x2c
	.zero		1


	//   ....[8]....
        /*0204*/ 	.word	0x000026c0
        /*0208*/ 	.word	0x000000ff
        /*020c*/ 	.word	0x00018000
        /*0210*/ 	.short	0x0108
        /*0212*/ 	.byte	0x09
	.zero		1


	//   ....[9]....
        /*0214*/ 	.word	0x000026d0
        /*0218*/ 	.word	0x000000ff
        /*021c*/ 	.word	0x00018010
        /*0220*/ 	.short	0x0108
        /*0222*/ 	.byte	0x09
	.zero		1


	//   ....[10]....
        /*0224*/ 	.word	0x00002720
        /*0228*/ 	.word	0x000000ff
        /*022c*/ 	.word	0x00018008
        /*0230*/ 	.short	0x0108
        /*0232*/ 	.byte	0x09
	.zero		1


	//   ....[11]....
        /*0234*/ 	.word	0x00002730
        /*0238*/ 	.word	0x000000ff
        /*023c*/ 	.word	0x00018018
        /*0240*/ 	.short	0x0108
        /*0242*/ 	.byte	0x09
	.zero		1


	//   ....[12]....
        /*0244*/ 	.word	0x00002d60
        /*0248*/ 	.word	0x000000ff
        /*024c*/ 	.word	0x00018000
        /*0250*/ 	.short	0x010a
        /*0252*/ 	.byte	0x09
	.zero		1


	//   ....[13]....
        /*0254*/ 	.word	0x00002d90
        /*0258*/ 	.word	0x000000ff
        /*025c*/ 	.word	0x00018010
        /*0260*/ 	.short	0x010a
        /*0262*/ 	.byte	0x09
	.zero		1


	//   ....[14]....
        /*0264*/ 	.word	0x00002dc0
        /*0268*/ 	.word	0x000000ff
        /*026c*/ 	.word	0x00018000
        /*0270*/ 	.short	0x010a
        /*0272*/ 	.byte	0x2c
	.zero		1


	//   ....[15]....
        /*0274*/ 	.word	0x00002df0
        /*0278*/ 	.word	0x000000ff
        /*027c*/ 	.word	0x00018010
        /*0280*/ 	.short	0x010a
        /*0282*/ 	.byte	0x2c
	.zero		1


	//----- nvinfo : EIATTR_NUM_MBARRIERS
	.align		4
.L_48:
        /*0284*/ 	.byte	0x03, 0x38
        /*0286*/ 	.short	0x0004


	//----- nvinfo : EIATTR_EXIT_INSTR_OFFSETS
	.align		4
        /*0288*/ 	.byte	0x04, 0x1c
        /*028a*/ 	.short	(.L_50 - .L_49)


	//   ....[0]....
.L_49:
        /*028c*/ 	.word	0x00002d50


	//----- nvinfo : EIATTR_REQNTID
	.align		4
.L_50:
        /*0290*/ 	.byte	0x04, 0x10
        /*0292*/ 	.short	(.L_52 - .L_51)
.L_51:
        /*0294*/ 	.word	0x00000100
        /*0298*/ 	.word	0x00000001
        /*029c*/ 	.word	0x00000001


	//----- nvinfo : EIATTR_CRS_STACK_SIZE
	.align		4
.L_52:
        /*02a0*/ 	.byte	0x04, 0x1e
        /*02a2*/ 	.short	(.L_54 - .L_53)
.L_53:
        /*02a4*/ 	.word	0x00000000


	//----- nvinfo : EIATTR_CBANK_PARAM_SIZE
	.align		4
.L_54:
        /*02a8*/ 	.byte	0x03, 0x19
        /*02aa*/ 	.short	0x0050


	//----- nvinfo : EIATTR_PARAM_CBANK
	.align		4
        /*02ac*/ 	.byte	0x04, 0x0a
        /*02ae*/ 	.short	(.L_56 - .L_55)
	.align		4
.L_55:
        /*02b0*/ 	.word	index@(.nv.constant0.gluon_tcgen05)
        /*02b4*/ 	.short	0x0380
        /*02b6*/ 	.short	0x0050


	//----- nvinfo : EIATTR_SW_WAR
	.align		4
.L_56:
        /*02b8*/ 	.byte	0x04, 0x36
        /*02ba*/ 	.short	(.L_58 - .L_57)
.L_57:
        /*02bc*/ 	.word	0x00000008
.L_58:


//--------------------- .nv.compat                --------------------------
	.section	.nv.compat,"",@"SHT_CUDA_COMPAT_INFO"
	.align	4
        /*0000*/ 	.byte	0x02, 0x02, 0x02, 0x00, 0x02, 0x05, 0x05, 0x00, 0x02, 0x03, 0x03, 0x00, 0x02, 0x06, 0x01, 0x00


//--------------------- .nv.callgraph             --------------------------
	.section	.nv.callgraph,"",@"SHT_CUDA_CALLGRAPH"
	.align	4
	.sectionentsize	8
	.align		4
        /*0000*/ 	.word	0x00000000
	.align		4
        /*0004*/ 	.word	0xffffffff
	.align		4
        /*0008*/ 	.word	0x00000000
	.align		4
        /*000c*/ 	.word	0xfffffffe
	.align		4
        /*0010*/ 	.word	0x00000000
	.align		4
        /*0014*/ 	.word	0xfffffffd
	.align		4
        /*0018*/ 	.word	0x00000000
	.align		4
        /*001c*/ 	.word	0xfffffffc


//--------------------- .text.gluon_tcgen05       --------------------------
	.section	.text.gluon_tcgen05,"ax",@progbits
	.align	128
        .global         gluon_tcgen05
        .type           gluon_tcgen05,@function
        .size           gluon_tcgen05,(.L_x_77 - gluon_tcgen05)
        .other          gluon_tcgen05,@"STO_CUDA_ENTRY STV_DEFAULT"
gluon_tcgen05:
.text.gluon_tcgen05:
[----:B------:R-:W1:Y:S01]  /*0000*/  LDC R1, c[0x0][0x37c] ;  /* 0x0000df00ff017b82 */ /* 0x000e620000000800 */
[----:B------:R-:W2:Y:S02]  /*0010*/  S2R R0, SR_TID.X ;  /* 0x0000000000007919 */ /* 0x000ea40000002100 */
[----:B--2---:R-:W-:-:S13]  /*0020*/  ISETP.GE.U32.AND P2, PT, R0, 0x20, PT ;  /* 0x000000200000780c */ /* 0x004fda0003f46070 */
[----:B------:R-:W-:Y:S05]  /*0030*/  @P2 BRA `(.L_x_0) ;  /* 0x0000000000b82947 */ /* 0x000fea0003800000 */
[----:B------:R-:W2:Y:S01]  /*0040*/  S2UR UR6, SR_CgaCtaId ;  /* 0x00000000000679c3 */ /* 0x000ea20000008800 */
[----:B------:R-:W-:Y:S01]  /*0050*/  NOP ;  /* 0x0000000000007918 */ /* 0x000fe20000000000 */
[----:B------:R-:W-:Y:S02]  /*0060*/  UMOV UR4, 0x40 ;  /* 0x0000004000047882 */ /* 0x000fe40000000000 */
[----:B--2---:R-:W-:-:S09]  /*0070*/  ULEA UR4, UR6, UR4, 0x18 ;  /* 0x0000000406047291 */ /* 0x004fd2000f8ec0ff */
[----:B------:R-:W2:Y:S01]  /*0080*/  LDS.U8 R2, [UR4] ;  /* 0x00000004ff027984 */ /* 0x000ea20008000000 */
[----:B------:R-:W-:Y:S02]  /*0090*/  UMOV UR4, 0x400 ;  /* 0x0000040000047882 */ /* 0x000fe40000000000 */
[----:B------:R-:W-:Y:S01]  /*00a0*/  ULEA UR4, UR6, UR4, 0x18 ;  /* 0x0000000406047291 */ /* 0x000fe2000f8ec0ff */
[----:B--2---:R-:W-:-:S13]  /*00b0*/  ISETP.NE.AND P0, PT, R2, RZ, PT ;  /* 0x000000ff0200720c */ /* 0x004fda0003f05270 */
[----:B------:R-:W-:Y:S05]  /*00c0*/  @P0 BRA `(.L_x_1) ;  /* 0x00000000007c0947 */ /* 0x000fea0003800000 */
[----:B------:R-:W-:-:S13]  /*00d0*/  ELECT P0, URZ, PT ;  /* 0x0000000000ff782f */ /* 0x000fda0003800000 */
[----:B------:R-:W-:Y:S05]  /*00e0*/  @!P0 BRA `(.L_x_2) ;  /* 0x0000000000848947 */ /* 0x000fea0003800000 */
[----:B------:R-:W-:Y:S01]  /*00f0*/  UMOV UR5, 0x4 ;  /* 0x0000000400057882 */ /* 0x000fe20000000000 */
[----:B------:R-:W-:Y:S02]  /*0100*/  IMAD.MOV.U32 R5, RZ, RZ, 0x1 ;  /* 0x00000001ff057424 */ /* 0x000fe400078e00ff */
[----:B------:R-:W-:Y:S02]  /*0110*/  IMAD.MOV.U32 R3, RZ, RZ, 0xf ;  /* 0x0000000fff037424 */ /* 0x000fe400078e00ff */
[----:B------:R-:W-:Y:S04]  /*0120*/  DEPBAR.LE SB2, 0x36 ;  /* 0x0000ad800000791a */ /* 0x000fe80000000000 */
[----:B------:R-:W2:Y:S02]  /*0130*/  UTCATOMSWS.FIND_AND_SET.ALIGN UP0, UR5, UR5 ;  /* 0x00000005000575e3 */ /* 0x000ea40008000800 */
[----:B--2---:R-:W-:-:S04]  /*0140*/  PLOP3.LUT P0, PT, PT, PT, UP0, 0x80, 0x8 ;  /* 0x000000000008781c */ /* 0x004fc80003f0f008 */
[----:B------:R-:W-:-:S04]  /*0150*/  SEL R2, RZ, 0xffffffff, !P0 ;  /* 0xffffffffff027807 */ /* 0x000fc80004000000 */
[----:B------:R-:W-:Y:S01]  /*0160*/  ISETP.NE.AND P0, PT, R2, RZ, PT ;  /* 0x000000ff0200720c */ /* 0x000fe20003f05270 */
[----:B------:R-:W-:-:S12]  /*0170*/  IMAD.U32 R2, RZ, RZ, UR5 ;  /* 0x00000005ff027e24 */ /* 0x000fd8000f8e00ff */
[----:B------:R-:W-:Y:S05]  /*0180*/  @P0 BRA `(.L_x_3) ;  /* 0x0000000000240947 */ /* 0x000fea0003800000 */
.L_x_4:
[----:B------:R-:W-:Y:S05]  /*0190*/  NANOSLEEP 0x64 ;  /* 0x000000640000795d */ /* 0x000fea0003800000 */
[----:B------:R-:W-:-:S05]  /*01a0*/  UMOV UR5, 0x4 ;  /* 0x0000000400057882 */ /* 0x000fca0000000000 */
[----:B------:R-:W-:Y:S04]  /*01b0*/  DEPBAR.LE SB2, 0x36 ;  /* 0x0000ad800000791a */ /* 0x000fe80000000000 */
[----:B------:R-:W2:Y:S02]  /*01c0*/  UTCATOMSWS.FIND_AND_SET.ALIGN UP0, UR5, UR5 ;  /* 0x00000005000575e3 */ /* 0x000ea40008000800 */
[----:B--2---:R-:W-:-:S04]  /*01d0*/  PLOP3.LUT P0, PT, PT, PT, UP0, 0x80, 0x8 ;  /* 0x000000000008781c */ /* 0x004fc80003f0f008 */
[----:B------:R-:W-:-:S04]  /*01e0*/  SEL R2, RZ, 0xffffffff, !P0 ;  /* 0xffffffffff027807 */ /* 0x000fc80004000000 */
[----:B------:R-:W-:Y:S01]  /*01f0*/  ISETP.NE.AND P0, PT, R2, RZ, PT ;  /* 0x000000ff0200720c */ /* 0x000fe20003f05270 */
[----:B------:R-:W-:-:S12]  /*0200*/  IMAD.U32 R2, RZ, RZ, UR5 ;  /* 0x00000005ff027e24 */ /* 0x000fd8000f8e00ff */
[----:B------:R-:W-:Y:S05]  /*0210*/  @!P0 BRA `(.L_x_4) ;  /* 0xfffffffc00dc8947 */ /* 0x000fea000383ffff */
.L_x_3:
[C---:B------:R-:W-:Y:S01]  /*0220*/  VIADD R4, R2.reuse, 0x10 ;  /* 0x0000001002047836 */ /* 0x040fe20000000000 */
[----:B------:R-:W-:Y:S01]  /*0230*/  UMOV UR5, 0x50 ;  /* 0x0000005000057882 */ /* 0x000fe20000000000 */
[----:B------:R-:W-:Y:S01]  /*0240*/  SHF.L.U32 R3, R3, R2, RZ ;  /* 0x0000000203037219 */ /* 0x000fe200000006ff */
[----:B------:R-:W-:Y:S01]  /*0250*/  ULEA UR5, UR6, UR5, 0x18 ;  /* 0x0000000506057291 */ /* 0x000fe2000f8ec0ff */
[----:B------:R-:W-:Y:S01]  /*0260*/  IMAD.SHL.U32 R2, R2, 0x20, RZ ;  /* 0x0000002002027824 */ /* 0x000fe200078e00ff */
[----:B------:R-:W-:-:S04]  /*0270*/  SHF.L.U32 R4, R5, R4, RZ ;  /* 0x0000000405047219 */ /* 0x000fc800000006ff */
[----:B------:R-:W-:-:S05]  /*0280*/  LOP3.LUT R3, R4, R3, RZ, 0xfc, !PT ;  /* 0x0000000304037212 */ /* 0x000fca00078efcff */
[----:B------:R2:W-:Y:S04]  /*0290*/  ATOMS.OR RZ, [UR5], R3 ;  /* 0x00000003ffff798c */ /* 0x0005e8000b000005 */
[----:B------:R2:W-:Y:S01]  /*02a0*/  STS [UR4], R2 ;  /* 0x00000002ff007988 */ /* 0x0005e20008000804 */
[----:B------:R-:W-:Y:S05]  /*02b0*/  BRA `(.L_x_2) ;  /* 0x0000000000107947 */ /* 0x000fea0003800000 */
.L_x_1:
[----:B------:R-:W-:Y:S01]  /*02c0*/  IMAD.MOV.U32 R3, RZ, RZ, -0x1 ;  /* 0xffffffffff037424 */ /* 0x000fe200078e00ff */
[----:B------:R-:W-:-:S04]  /*02d0*/  MOV R2, 0x300 ;  /* 0x0000030000027802 */ /* 0x000fc80000000f00 */
[----:B------:R2:W-:Y:S03]  /*02e0*/  STS [UR4], R3 ;  /* 0x00000003ff007988 */ /* 0x0005e60008000804 */
[----:B-12---:R-:W-:Y:S05]  /*02f0*/  CALL.REL.NOINC `($__internal_1_$__cuda_sm10x_tcgen05_guardrail_trap_phase_invalid_during_alloc) ;  /* 0x0000002800d47944 */ /* 0x006fea0003c00000 */
.L_x_2:
[----:B------:R-:W-:Y:S05]  /*0300*/  WARPSYNC.ALL ;  /* 0x0000000000007948 */ /* 0x000fea0003800000 */
[----:B------:R-:W-:Y:S01]  /*0310*/  NOP ;  /* 0x0000000000007918 */ /* 0x000fe20000000000 */
.L_x_0:
[----:B------:R-:W3:Y:S08]  /*0320*/  S2UR UR4, SR_CgaCtaId ;  /* 0x00000000000479c3 */ /* 0x000ef00000008800 */
[----:B------:R-:W-:Y:S01]  /*0330*/  BAR.SYNC.DEFER_BLOCKING 0x0 ;  /* 0x0000000000007b1d */ /* 0x000fe20000010000 */
[----:B------:R-:W-:-:S05]  /*0340*/  LOP3.LUT R36, R0, 0xff, RZ, 0xc0, !PT ;  /* 0x000000ff00247812 */ /* 0x000fca00078ec0ff */
[----:B------:R-:W-:Y:S02]  /*0350*/  UMOV UR9, 0x400 ;  /* 0x0000040000097882 */ /* 0x000fe40000000000 */
[----:B--2---:R-:W2:Y:S08]  /*0360*/  LDC R3, c[0x0][0x398] ;  /* 0x0000e600ff037b82 */ /* 0x004eb00000000800 */
[----:B------:R-:W4:Y:S01]  /*0370*/  LDC R7, c[0x0][0x3a0] ;  /* 0x0000e800ff077b82 */ /* 0x000f220000000800 */
[----:B---3--:R-:W-:-:S07]  /*0380*/  ULEA UR9, UR4, UR9, 0x18 ;  /* 0x0000000904097291 */ /* 0x008fce000f8ec0ff */
[----:B------:R-:W3:Y:S02]  /*0390*/  S2UR UR18, SR_CTAID.Y ;  /* 0x00000000001279c3 */ /* 0x000ee40000002600 */
[----:B------:R-:W5:Y:S06]  /*03a0*/  LDS R4, [UR9] ;  /* 0x00000009ff047984 */ /* 0x000f6c0008000800 */
[----:B------:R-:W-:Y:S06]  /*03b0*/  BAR.SYNC.DEFER_BLOCKING 0x0 ;  /* 0x0000000000007b1d */ /* 0x000fec0000010000 */
[----:B------:R-:W-:Y:S05]  /*03c0*/  @P2 BRA `(.L_x_5) ;  /* 0x0000000000182947 */ /* 0x000fea0003800000 */
[----:B------:R-:W-:Y:S01]  /*03d0*/  ELECT P0, URZ, PT ;  /* 0x0000000000ff782f */ /* 0x000fe20003800000 */
[----:B------:R-:W-:Y:S01]  /*03e0*/  IMAD.MOV.U32 R2, RZ, RZ, 0x1 ;  /* 0x00000001ff027424 */ /* 0x000fe200078e00ff */
[----:B------:R-:W-:Y:S01]  /*03f0*/  UMOV UR5, 0x40 ;  /* 0x0000004000057882 */ /* 0x000fe20000000000 */
[----:B------:R-:W-:Y:S01]  /*0400*/  UVIRTCOUNT.DEALLOC.SMPOOL 0x80 ;  /* 0x000000800000784c */ /* 0x000fe20000000000 */
[----:B------:R-:W-:-:S09]  /*0410*/  ULEA UR5, UR4, UR5, 0x18 ;  /* 0x0000000504057291 */ /* 0x000fd2000f8ec0ff */
[----:B------:R5:W-:Y:S03]  /*0420*/  @P0 STS.U8 [UR5], R2 ;  /* 0x00000002ff000988 */ /* 0x000be60008000005 */
.L_x_5:
[----:B------:R-:W5:Y:S01]  /*0430*/  S2UR UR4, SR_CTAID.Z ;  /* 0x00000000000479c3 */ /* 0x000f620000002700 */
[----:B------:R-:W4:Y:S01]  /*0440*/  LDCU UR5, c[0x0][0x370] ;  /* 0x00006e00ff0577ac */ /* 0x000f220008000800 */
[C---:B------:R-:W-:Y:S01]  /*0450*/  ISETP.GE.U32.AND P0, PT, R36.reuse, 0x20, PT ;  /* 0x000000202400780c */ /* 0x040fe20003f06070 */
[----:B--2--5:R-:W-:Y:S01]  /*0460*/  VIADD R2, R3, 0xffffffff ;  /* 0xffffffff03027836 */ /* 0x024fe20000000000 */
[C---:B------:R-:W-:Y:S01]  /*0470*/  ISETP.NE.U32.AND P3, PT, R36.reuse, RZ, PT ;  /* 0x000000ff2400720c */ /* 0x040fe20003f65070 */
[----:B------:R-:W2:Y:S01]  /*0480*/  LDCU UR6, c[0x0][0x374] ;  /* 0x00006e80ff0677ac */ /* 0x000ea20008000800 */
[----:B------:R-:W-:Y:S01]  /*0490*/  LEA R10, R36, UR9, 0x2 ;  /* 0x00000009240a7c11 */ /* 0x000fe2000f8e10ff */
[----:B----4-:R-:W-:Y:S01]  /*04a0*/  VIADD R11, R7, 0xffffffff ;  /* 0xffffffff070b7836 */ /* 0x010fe20000000000 */
[----:B------:R-:W4:Y:S01]  /*04b0*/  S2UR UR15, SR_CTAID.X ;  /* 0x00000000000f79c3 */ /* 0x000f220000002500 */
[----:B------:R-:W5:Y:S01]  /*04c0*/  LDCU.64 UR10, c[0x0][0x3c0] ;  /* 0x00007800ff0a77ac */ /* 0x000f620008000a00 */
[----:B------:R-:W-:Y:S01]  /*04d0*/  R2UR UR8, R4 ;  /* 0x00000000040872ca */ /* 0x000fe200000e0000 */
[----:B------:R-:W-:Y:S04]  /*04e0*/  BSSY.RECONVERGENT B0, `(.L_x_6) ;  /* 0x0000011000007945 */ /* 0x000fe80003800200 */
[----:B------:R3:W-:Y:S01]  /*04f0*/  @!P0 STS [R10], RZ ;  /* 0x000000ff0a008388 */ /* 0x0007e20000000800 */
[----:B------:R-:W-:-:S03]  /*0500*/  NOP ;  /* 0x0000000000007918 */ /* 0x000fc60000000000 */
[----:B------:R3:W-:Y:S02]  /*0510*/  @!P3 STS [UR9+0x24], R2 ;  /* 0x00002402ff00b988 */ /* 0x0007e40008000809 */
[----:B--23--:R-:W-:Y:S02]  /*0520*/  UIMAD UR4, UR4, UR6, UR18 ;  /* 0x00000006040472a4 */ /* 0x00cfe4000f8e0212 */
[----:B------:R2:W-:Y:S02]  /*0530*/  @!P3 STS [UR9+0x20], R11 ;  /* 0x0000200bff00b988 */ /* 0x0005e40008000809 */
[----:B----4-:R-:W-:-:S04]  /*0540*/  UIMAD UR4, UR4, UR5, UR15 ;  /* 0x00000005040472a4 */ /* 0x010fc8000f8e020f */
[----:B------:R-:W-:-:S04]  /*0550*/  UIMAD UR4, UR4, 0x180, URZ ;  /* 0x00000180040478a4 */ /* 0x000fc8000f8e02ff */
[----:B-----5:R-:W-:-:S04]  /*0560*/  UIADD3 UR6, UP0, UPT, UR4, UR10, URZ ;  /* 0x0000000a04067290 */ /* 0x020fc8000ff1e0ff */
[----:B------:R-:W-:Y:S01]  /*0570*/  ULEA.HI.X.SX32 UR7, UR4, UR11, 0x1, UP0 ;  /* 0x0000000b04077291 */ /* 0x000fe200080f0eff */
[----:B--2---:R-:W-:Y:S11]  /*0580*/  @P3 BRA `(.L_x_7) ;  /* 0x0000000000183947 */ /* 0x004ff60003800000 */
[----:B------:R-:W2:Y:S01]  /*0590*/  LDS R3, [UR9+0x8] ;  /* 0x00000809ff037984 */ /* 0x000ea20008000800 */
[----:B------:R-:W3:Y:S01]  /*05a0*/  LDC.64 R8, c[0x0][0x380] ;  /* 0x0000e000ff087b82 */ /* 0x000ee20000000a00 */
[----:B------:R-:W-:Y:S02]  /*05b0*/  IMAD.MOV.U32 R4, RZ, RZ, 0x70 ;  /* 0x00000070ff047424 */ /* 0x000fe400078e00ff */
[----:B---3--:R3:W-:Y:S03]  /*05c0*/  STS.64 [UR9], R8 ;  /* 0x00000008ff007988 */ /* 0x0087e60008000a09 */
[----:B--2---:R-:W-:-:S05]  /*05d0*/  LOP3.LUT R3, R3, 0x10, R4, 0xd8, !PT ;  /* 0x0000001003037812 */ /* 0x004fca00078ed804 */
[----:B------:R3:W-:Y:S02]  /*05e0*/  STS [UR9+0x8], R3 ;  /* 0x00000803ff007988 */ /* 0x0007e40008000809 */
.L_x_7:
[----:B------:R-:W-:Y:S05]  /*05f0*/  BSYNC.RECONVERGENT B0 ;  /* 0x0000000000007941 */ /* 0x000fea0003800200 */
.L_x_6:
[----:B------:R-:W-:Y:S04]  /*0600*/  BSSY.RECONVERGENT B0, `(.L_x_8) ;  /* 0x000000a000007945 */ /* 0x000fe80003800200 */
[----:B------:R-:W-:Y:S05]  /*0610*/  @P3 BRA `(.L_x_9) ;  /* 0x0000000000203947 */ /* 0x000fea0003800000 */
[----:B---3--:R-:W2:Y:S01]  /*0620*/  LDS R3, [UR9+0x34] ;  /* 0x00003409ff037984 */ /* 0x008ea20008000800 */
[----:B------:R-:W-:Y:S02]  /*0630*/  IMAD.MOV.U32 R4, RZ, RZ, 0x3f000000 ;  /* 0x3f000000ff047424 */ /* 0x000fe400078e00ff */
[----:B------:R-:W-:Y:S01]  /*0640*/  @!P3 IMAD.MOV.U32 R5, RZ, RZ, 0x3f ;  /* 0x0000003fff05b424 */ /* 0x000fe200078e00ff */
[----:B------:R-:W3:Y:S02]  /*0650*/  @!P3 LDS R6, [UR9+0x38] ;  /* 0x00003809ff06b984 */ /* 0x000ee40008000800 */
[----:B--2---:R-:W-:Y:S02]  /*0660*/  LOP3.LUT R3, R3, 0xff000000, R4, 0xb8, !PT ;  /* 0xff00000003037812 */ /* 0x004fe400078eb804 */
[----:B---3--:R-:W-:-:S03]  /*0670*/  @!P3 LOP3.LUT R4, R6, 0xff, R5, 0xb8, !PT ;  /* 0x000000ff0604b812 */ /* 0x008fc600078eb805 */
[----:B------:R2:W-:Y:S04]  /*0680*/  STS [UR9+0x34], R3 ;  /* 0x00003403ff007988 */ /* 0x0005e80008000809 */
[----:B------:R2:W-:Y:S02]  /*0690*/  @!P3 STS [UR9+0x38], R4 ;  /* 0x00003804ff00b988 */ /* 0x0005e40008000809 */
.L_x_9:
[----:B------:R-:W-:Y:S05]  /*06a0*/  BSYNC.RECONVERGENT B0 ;  /* 0x0000000000007941 */ /* 0x000fea0003800200 */
.L_x_8:
[----:B------:R-:W-:Y:S04]  /*06b0*/  BSSY.RECONVERGENT B0, `(.L_x_10) ;  /* 0x000000e000007945 */ /* 0x000fe80003800200 */
[----:B------:R-:W-:Y:S05]  /*06c0*/  @P3 BRA `(.L_x_11) ;  /* 0x0000000000303947 */ /* 0x000fea0003800000 */
[----:B--2---:R-:W2:Y:S01]  /*06d0*/  LDS R4, [UR9+0x34] ;  /* 0x00003409ff047984 */ /* 0x004ea20008000800 */
[----:B---3--:R-:W3:Y:S03]  /*06e0*/  LDC.64 R8, c[0x0][0x3a8] ;  /* 0x0000ea00ff087b82 */ /* 0x008ee60000000a00 */
[----:B------:R-:W4:Y:S01]  /*06f0*/  LDS R3, [UR9+0x1c] ;  /* 0x00001c09ff037984 */ /* 0x000f220008000800 */
[C---:B---3--:R-:W-:Y:S01]  /*0700*/  SHF.L.U64.HI R6, R8.reuse, 0x1, R9 ;  /* 0x0000000108067819 */ /* 0x048fe20000010209 */
[----:B------:R-:W-:-:S03]  /*0710*/  IMAD.SHL.U32 R5, R8, 0x2, RZ ;  /* 0x0000000208057824 */ /* 0x000fc600078e00ff */
[--C-:B------:R-:W-:Y:S02]  /*0720*/  SHF.R.U32.HI R8, RZ, 0x4, R6.reuse ;  /* 0x00000004ff087819 */ /* 0x100fe40000011606 */
[----:B------:R-:W-:-:S05]  /*0730*/  SHF.R.U64 R5, R5, 0x4, R6 ;  /* 0x0000000405057819 */ /* 0x000fca0000001206 */
[----:B------:R5:W-:Y:S01]  /*0740*/  STS [UR9+0xc], R5 ;  /* 0x00000c05ff007988 */ /* 0x000be20008000809 */
[----:B--2---:R-:W-:Y:S02]  /*0750*/  LOP3.LUT R4, R4, 0x7, RZ, 0xb8, !PT ;  /* 0x0000000704047812 */ /* 0x004fe400078eb8ff */
[----:B----4-:R-:W-:-:S03]  /*0760*/  LOP3.LUT R3, R3, 0xf, R8, 0xb8, !PT ;  /* 0x0000000f03037812 */ /* 0x010fc600078eb808 */
[----:B------:R5:W-:Y:S04]  /*0770*/  STS [UR9+0x34], R4 ;  /* 0x00003404ff007988 */ /* 0x000be80008000809 */
[----:B------:R5:W-:Y:S02]  /*0780*/  STS [UR9+0x1c], R3 ;  /* 0x00001c03ff007988 */ /* 0x000be40008000809 */
.L_x_11:
[----:B------:R-:W-:Y:S05]  /*0790*/  BSYNC.RECONVERGENT B0 ;  /* 0x0000000000007941 */ /* 0x000fea0003800200 */
.L_x_10:
[----:B------:R-:W-:Y:S04]  /*07a0*/  BSSY.RECONVERGENT B1, `(.L_x_12) ;  /* 0x000001a000017945 */ /* 0x000fe80003800200 */
[----:B------:R-:W-:Y:S04]  /*07b0*/  BSSY.RELIABLE B0, `(.L_x_13) ;  /* 0x0000015000007945 */ /* 0x000fe80003800100 */
[----:B------:R-:W-:Y:S05]  /*07c0*/  @P3 BRA `(.L_x_14) ;  /* 0x0000000000203947 */ /* 0x000fea0003800000 */
[----:B--23-5:R-:W2:Y:S02]  /*07d0*/  LDS R3, [UR9+0x34] ;  /* 0x00003409ff037984 */ /* 0x02cea40008000800 */
[----:B--2---:R-:W-:-:S05]  /*07e0*/  LOP3.LUT R3, R3, 0x38, RZ, 0xb8, !PT ;  /* 0x0000003803037812 */ /* 0x004fca00078eb8ff */
[----:B------:R2:W-:Y:S01]  /*07f0*/  STS [UR9+0x34], R3 ;  /* 0x00003403ff007988 */ /* 0x0005e20008000809 */
[----:B------:R-:W-:Y:S05]  /*0800*/  @P3 BRA `(.L_x_15) ;  /* 0x0000000000203947 */ /* 0x000fea0003800000 */
[----:B--2---:R-:W2:Y:S01]  /*0810*/  LDS R3, [UR9+0x8] ;  /* 0x00000809ff037984 */ /* 0x004ea20008000800 */
[----:B------:R-:W-:-:S05]  /*0820*/  IMAD.MOV.U32 R4, RZ, RZ, 0x780 ;  /* 0x00000780ff047424 */ /* 0x000fca00078e00ff */
[----:B--2---:R-:W-:-:S05]  /*0830*/  LOP3.LUT R3, R3, 0x300, R4, 0xd8, !PT ;  /* 0x0000030003037812 */ /* 0x004fca00078ed804 */
[----:B------:R4:W-:Y:S02]  /*0840*/  STS [UR9+0x8], R3 ;  /* 0x00000803ff007988 */ /* 0x0009e40008000809 */
.L_x_14:
[----:B------:R-:W-:Y:S05]  /*0850*/  @P3 BRA `(.L_x_16) ;  /* 0x0000000000283947 */ /* 0x000fea0003800000 */
[----:B--2345:R-:W2:Y:S02]  /*0860*/  LDS R3, [UR9+0x8] ;  /* 0x00000809ff037984 */ /* 0x03cea40008000800 */
[----:B--2---:R-:W-:-:S05]  /*0870*/  LOP3.LUT R3, R3, 0x1800, RZ, 0xb8, !PT ;  /* 0x0000180003037812 */ /* 0x004fca00078eb8ff */
[----:B------:R3:W-:Y:S02]  /*0880*/  STS [UR9+0x8], R3 ;  /* 0x00000803ff007988 */ /* 0x0007e40008000809 */
.L_x_15:
[----:B------:R-:W-:Y:S05]  /*0890*/  @P3 BREAK.RELIABLE B0 ;  /* 0x0000000000003942 */ /* 0x000fea0003800100 */
[----:B------:R-:W-:Y:S05]  /*08a0*/  @P3 BRA `(.L_x_17) ;  /* 0x0000000000243947 */ /* 0x000fea0003800000 */
[----:B------:R-:W4:Y:S01]  /*08b0*/  LDS R4, [UR9+0x8] ;  /* 0x00000809ff047984 */ /* 0x000f220008000800 */
[----:B--23--:R-:W-:-:S05]  /*08c0*/  IMAD.MOV.U32 R3, RZ, RZ, 0x6000 ;  /* 0x00006000ff037424 */ /* 0x00cfca00078e00ff */
[----:B----4-:R-:W-:-:S04]  /*08d0*/  LOP3.LUT R3, R4, 0x6000, R3, 0xd8, !PT ;  /* 0x0000600004037812 */ /* 0x010fc800078ed803 */
[----:B------:R-:W-:-:S05]  /*08e0*/  LOP3.LUT R3, R3, 0x400000, RZ, 0xb8, !PT ;  /* 0x0040000003037812 */ /* 0x000fca00078eb8ff */
[----:B------:R2:W-:Y:S02]  /*08f0*/  STS [UR9+0x8], R3 ;  /* 0x00000803ff007988 */ /* 0x0005e40008000809 */
.L_x_16:
[----:B------:R-:W-:Y:S05]  /*0900*/  BSYNC.RELIABLE B0 ;  /* 0x0000000000007941 */ /* 0x000fea0003800100 */
.L_x_13:
[----:B--2345:R-:W2:Y:S02]  /*0910*/  @!P3 LDS R3, [UR9+0x8] ;  /* 0x00000809ff03b984 */ /* 0x03cea40008000800 */
[----:B--2---:R-:W-:-:S05]  /*0920*/  @!P3 LOP3.LUT R3, R3, 0x8000, RZ, 0xb8, !PT ;  /* 0x000080000303b812 */ /* 0x004fca00078eb8ff */
[----:B------:R4:W-:Y:S02]  /*0930*/  @!P3 STS [UR9+0x8], R3 ;  /* 0x00000803ff00b988 */ /* 0x0009e40008000809 */
.L_x_17:
[----:B------:R-:W-:Y:S05]  /*0940*/  BSYNC.RECONVERGENT B1 ;  /* 0x0000000000017941 */ /* 0x000fea0003800200 */
.L_x_12:
[----:B------:R-:W-:Y:S05]  /*0950*/  WARPSYNC.ALL ;  /* 0x0000000000007948 */ /* 0x000fea0003800000 */
[----:B------:R-:W-:Y:S01]  /*0960*/  NOP ;  /* 0x0000000000007918 */ /* 0x000fe20000000000 */
[----:B--234-:R-:W2:Y:S02]  /*0970*/  LDC R3, c[0x0][0x39c] ;  /* 0x0000e700ff037b82 */ /* 0x01cea40000000800 */
[----:B--2---:R-:W-:Y:S01]  /*0980*/  VIADD R3, R3, 0xffffffff ;  /* 0xffffffff03037836 */ /* 0x004fe20000000000 */
[----:B------:R-:W-:Y:S06]  /*0990*/  @P0 BRA `(.L_x_18) ;  /* 0x0000000000300947 */ /* 0x000fec0003800000 */
[----:B------:R-:W2:Y:S01]  /*09a0*/  S2R R4, SR_LANEID ;  /* 0x0000000000047919 */ /* 0x000ea20000000000 */
[----:B------:R-:W-:Y:S05]  /*09b0*/  WARPSYNC.ALL ;  /* 0x0000000000007948 */ /* 0x000fea0003800000 */
[----:B------:R-:W-:Y:S01]  /*09c0*/  NOP ;  /* 0x0000000000007918 */ /* 0x000fe20000000000 */
[----:B--2---:R-:W-:-:S05]  /*09d0*/  IMAD.SHL.U32 R6, R4, 0x4, RZ ;  /* 0x0000000404067824 */ /* 0x004fca00078e00ff */
[----:B------:R-:W2:Y:S01]  /*09e0*/  LDS R9, [R6+UR9] ;  /* 0x0000000906097984 */ /* 0x000ea20008000800 */
[----:B------:R-:W-:-:S05]  /*09f0*/  IADD3 R4, P1, PT, R6, UR6, RZ ;  /* 0x0000000606047c10 */ /* 0x000fca000ff3e0ff */
[----:B------:R-:W-:-:S05]  /*0a00*/  IMAD.X R5, RZ, RZ, UR7, P1 ;  /* 0x00000007ff057e24 */ /* 0x000fca00088e06ff */
[----:B--2---:R2:W3:Y:S01]  /*0a10*/  ATOMG.E.EXCH.STRONG.GPU PT, RZ, [R4], R9 ;  /* 0x0000000904ff73a8 */ /* 0x0044e200041ee100 */
[----:B------:R-:W-:-:S04]  /*0a20*/  DEPBAR {5,4,3,2,1,0} ;  /* 0x0000003f0000791a */ /* 0x000fc80000000000 */
[----:B------:R-:W4:Y:S02]  /*0a30*/  CCTL.E.C.LDCU.IV.DEEP [UR6] ;  /* 0x0000000006007540 */ /* 0x000f240009c08000 */
[----:B----4-:R2:W-:Y:S01]  /*0a40*/  UTMACCTL.IV [UR6] ;  /* 0x00000000060079b9 */ /* 0x0105e20008000000 */
[----:B------:R-:W-:Y:S01]  /*0a50*/  NOP ;  /* 0x0000000000007918 */ /* 0x000fe20000000000 */
.L_x_18:
[----:B------:R-:W-:Y:S05]  /*0a60*/  @P0 BRA `(.L_x_19) ;  /* 0x00000000000c0947 */ /* 0x000fea0003800000 */
[----:B------:R0:W-:Y:S01]  /*0a70*/  UTMACMDFLUSH ;  /* 0x00000000000079b7 */ /* 0x0001e20000000000 */
[----:B------:R-:W-:Y:S05]  /*0a80*/  @P0 BRA `(.L_x_19) ;  /* 0x0000000000040947 */ /* 0x000fea0003800000 */
[----:B------:R-:W-:-:S04]  /*0a90*/  DEPBAR.LE SB0, 0x0 ;  /* 0x000080000000791a */ /* 0x000fc80000000000 */
.L_x_19:
[----:B------:R-:W-:Y:S05]  /*0aa0*/  WARPSYNC.ALL ;  /* 0x0000000000007948 */ /* 0x000fea0003800000 */
[----:B------:R-:W-:Y:S01]  /*0ab0*/  NOP ;  /* 0x0000000000007918 */ /* 0x000fe20000000000 */
[----:B---3--:R-:W-:Y:S06]  /*0ac0*/  BAR.SYNC.DEFER_BLOCKING 0x0 ;  /* 0x0000000000007b1d */ /* 0x008fec0000010000 */
[----:B------:R-:W-:Y:S02]  /*0ad0*/  BSSY.RECONVERGENT B1, `(.L_x_20) ;  /* 0x000000b000017945 */ /* 0x000fe40003800200 */
[----:B------:R-:W-:Y:S06]  /*0ae0*/  BAR.SYNC.DEFER_BLOCKING 0x0 ;  /* 0x0000000000007b1d */ /* 0x000fec0000010000 */
[----:B------:R3:W-:Y:S01]  /*0af0*/  @!P0 STS [R10], RZ ;  /* 0x000000ff0a008388 */ /* 0x0007e20000000800 */
[----:B------:R-:W-:Y:S01]  /*0b00*/  NOP ;  /* 0x0000000000007918 */ /* 0x000fe20000000000 */
[----:B------:R-:W-:Y:S05]  /*0b10*/  @P3 BRA `(.L_x_21) ;  /* 0x0000000000183947 */ /* 0x000fea0003800000 */
[----:B--2---:R-:W2:Y:S01]  /*0b20*/  LDS R4, [UR9+0x8] ;  /* 0x00000809ff047984 */ /* 0x004ea20008000800 */
[----:B------:R-:W4:Y:S01]  /*0b30*/  LDC.64 R8, c[0x0][0x388] ;  /* 0x0000e200ff087b82 */ /* 0x000f220000000a00 */
[----:B------:R-:W-:Y:S02]  /*0b40*/  IMAD.MOV.U32 R5, RZ, RZ, 0x70 ;  /* 0x00000070ff057424 */ /* 0x000fe400078e00ff */
[----:B----4-:R4:W-:Y:S03]  /*0b50*/  STS.64 [UR9], R8 ;  /* 0x00000008ff007988 */ /* 0x0109e60008000a09 */
[----:B--2---:R-:W-:-:S05]  /*0b60*/  LOP3.LUT R4, R4, 0x10, R5, 0xd8, !PT ;  /* 0x0000001004047812 */ /* 0x004fca00078ed805 */
[----:B------:R4:W-:Y:S02]  /*0b70*/  STS [UR9+0x8], R4 ;  /* 0x00000804ff007988 */ /* 0x0009e40008000809 */
.L_x_21:
[----:B--2---:R-:W-:Y:S05]  /*0b80*/  BSYNC.RECONVERGENT B1 ;  /* 0x0000000000017941 */ /* 0x004fea0003800200 */
.L_x_20:
[----:B------:R-:W-:Y:S04]  /*0b90*/  BSSY.RECONVERGENT B1, `(.L_x_22) ;  /* 0x000000a000017945 */ /* 0x000fe80003800200 */
[----:B------:R-:W-:Y:S05]  /*0ba0*/  @P3 BRA `(.L_x_23) ;  /* 0x0000000000203947 */ /* 0x000fea0003800000 */
[----:B----4-:R-:W2:Y:S01]  /*0bb0*/  LDS R4, [UR9+0x34] ;  /* 0x00003409ff047984 */ /* 0x010ea20008000800 */
[----:B------:R-:W-:Y:S02]  /*0bc0*/  IMAD.MOV.U32 R9, RZ, RZ, 0x3f000000 ;  /* 0x3f000000ff097424 */ /* 0x000fe400078e00ff */
[----:B------:R-:W-:Y:S01]  /*0bd0*/  @!P3 IMAD.MOV.U32 R5, RZ, RZ, 0x7f ;  /* 0x0000007fff05b424 */ /* 0x000fe200078e00ff */
[----:B------:R-:W4:Y:S02]  /*0be0*/  @!P3 LDS R6, [UR9+0x38] ;  /* 0x00003809ff06b984 */ /* 0x000f240008000800 */
[----:B--2---:R-:W-:Y:S02]  /*0bf0*/  LOP3.LUT R4, R4, 0xff000000, R9, 0xb8, !PT ;  /* 0xff00000004047812 */ /* 0x004fe400078eb809 */
[----:B----4-:R-:W-:-:S03]  /*0c00*/  @!P3 LOP3.LUT R5, R6, 0xff, R5, 0xb8, !PT ;  /* 0x000000ff0605b812 */ /* 0x010fc600078eb805 */
[----:B------:R2:W-:Y:S04]  /*0c10*/  STS [UR9+0x34], R4 ;  /* 0x00003404ff007988 */ /* 0x0005e80008000809 */
[----:B------:R2:W-:Y:S02]  /*0c20*/  @!P3 STS [UR9+0x38], R5 ;  /* 0x00003805ff00b988 */ /* 0x0005e40008000809 */
.L_x_23:
[----:B------:R-:W-:Y:S05]  /*0c30*/  BSYNC.RECONVERGENT B1 ;  /* 0x0000000000017941 */ /* 0x000fea0003800200 */
.L_x_22:
[----:B------:R-:W-:Y:S04]  /*0c40*/  BSSY.RECONVERGENT B1, `(.L_x_24) ;  /* 0x0000004000017945 */ /* 0x000fe80003800200 */
[----:B------:R-:W-:Y:S05]  /*0c50*/  @P3 BRA `(.L_x_25) ;  /* 0x0000000000083947 */ /* 0x000fea0003800000 */
[----:B------:R5:W-:Y:S04]  /*0c60*/  STS [UR9+0x24], R11 ;  /* 0x0000240bff007988 */ /* 0x000be80008000809 */
[----:B------:R5:W-:Y:S02]  /*0c70*/  STS [UR9+0x20], R3 ;  /* 0x00002003ff007988 */ /* 0x000be40008000809 */
.L_x_25:
[----:B------:R-:W-:Y:S05]  /*0c80*/  BSYNC.RECONVERGENT B1 ;  /* 0x0000000000017941 */ /* 0x000fea0003800200 */
.L_x_24:
[----:B------:R-:W-:Y:S04]  /*0c90*/  BSSY.RECONVERGENT B1, `(.L_x_26) ;  /* 0x000000e000017945 */ /* 0x000fe80003800200 */
[----:B------:R-:W-:Y:S05]  /*0ca0*/  @P3 BRA `(.L_x_27) ;  /* 0x0000000000303947 */ /* 0x000fea0003800000 */
[----:B--2---:R-:W2:Y:S01]  /*0cb0*/  LDS R5, [UR9+0x34] ;  /* 0x00003409ff057984 */ /* 0x004ea20008000800 */
[----:B----4-:R-:W4:Y:S03]  /*0cc0*/  LDC.64 R8, c[0x0][0x3b0] ;  /* 0x0000ec00ff087b82 */ /* 0x010f260000000a00 */
[----:B------:R-:W3:Y:S01]  /*0cd0*/  LDS R4, [UR9+0x1c] ;  /* 0x00001c09ff047984 */ /* 0x000ee20008000800 */
[C---:B----4-:R-:W-:Y:S01]  /*0ce0*/  SHF.L.U64.HI R9, R8.reuse, 0x1, R9 ;  /* 0x0000000108097819 */ /* 0x050fe20000010209 */
[----:B------:R-:W-:-:S03]  /*0cf0*/  IMAD.SHL.U32 R6, R8, 0x2, RZ ;  /* 0x0000000208067824 */ /* 0x000fc600078e00ff */
[--C-:B-----5:R-:W-:Y:S02]  /*0d00*/  SHF.R.U32.HI R11, RZ, 0x4, R9.reuse ;  /* 0x00000004ff0b7819 */ /* 0x120fe40000011609 */
[----:B------:R-:W-:-:S05]  /*0d10*/  SHF.R.U64 R6, R6, 0x4, R9 ;  /* 0x0000000406067819 */ /* 0x000fca0000001209 */
[----:B------:R4:W-:Y:S01]  /*0d20*/  STS [UR9+0xc], R6 ;  /* 0x00000c06ff007988 */ /* 0x0009e20008000809 */
[----:B--2---:R-:W-:Y:S02]  /*0d30*/  LOP3.LUT R5, R5, 0x7, RZ, 0xb8, !PT ;  /* 0x0000000705057812 */ /* 0x004fe400078eb8ff */
[----:B---3--:R-:W-:-:S03]  /*0d40*/  LOP3.LUT R4, R4, 0xf, R11, 0xb8, !PT ;  /* 0x0000000f04047812 */ /* 0x008fc600078eb80b */
[----:B------:R4:W-:Y:S04]  /*0d50*/  STS [UR9+0x34], R5 ;  /* 0x00003405ff007988 */ /* 0x0009e80008000809 */
[----:B------:R4:W-:Y:S02]  /*0d60*/  STS [UR9+0x1c], R4 ;  /* 0x00001c04ff007988 */ /* 0x0009e40008000809 */
.L_x_27:
[----:B------:R-:W-:Y:S05]  /*0d70*/  BSYNC.RECONVERGENT B1 ;  /* 0x0000000000017941 */ /* 0x000fea0003800200 */
.L_x_26:
[----:B------:R-:W-:Y:S04]  /*0d80*/  BSSY.RECONVERGENT B2, `(.L_x_28) ;  /* 0x000001a000027945 */ /* 0x000fe80003800200 */
[----:B------:R-:W-:Y:S04]  /*0d90*/  BSSY.RELIABLE B1, `(.L_x_29) ;  /* 0x0000015000017945 */ /* 0x000fe80003800100 */
[----:B------:R-:W-:Y:S05]  /*0da0*/  @P3 BRA `(.L_x_30) ;  /* 0x0000000000203947 */ /* 0x000fea0003800000 */
[----:B--2-4-:R-:W2:Y:S02]  /*0db0*/  LDS R4, [UR9+0x34] ;  /* 0x00003409ff047984 */ /* 0x014ea40008000800 */
[----:B--2---:R-:W-:-:S05]  /*0dc0*/  LOP3.LUT R4, R4, 0x38, RZ, 0xb8, !PT ;  /* 0x0000003804047812 */ /* 0x004fca00078eb8ff */
[----:B------:R2:W-:Y:S01]  /*0dd0*/  STS [UR9+0x34], R4 ;  /* 0x00003404ff007988 */ /* 0x0005e20008000809 */
[----:B------:R-:W-:Y:S05]  /*0de0*/  @P3 BRA `(.L_x_31) ;  /* 0x0000000000203947 */ /* 0x000fea0003800000 */
[----:B--2---:R-:W2:Y:S01]  /*0df0*/  LDS R4, [UR9+0x8] ;  /* 0x00000809ff047984 */ /* 0x004ea20008000800 */
[----:B------:R-:W-:-:S05]  /*0e00*/  IMAD.MOV.U32 R5, RZ, RZ, 0x780 ;  /* 0x00000780ff057424 */ /* 0x000fca00078e00ff */
[----:B--2---:R-:W-:-:S05]  /*0e10*/  LOP3.LUT R4, R4, 0x300, R5, 0xd8, !PT ;  /* 0x0000030004047812 */ /* 0x004fca00078ed805 */
[----:B------:R2:W-:Y:S02]  /*0e20*/  STS [UR9+0x8], R4 ;  /* 0x00000804ff007988 */ /* 0x0005e40008000809 */
.L_x_30:
[----:B------:R-:W-:Y:S05]  /*0e30*/  @P3 BRA `(.L_x_32) ;  /* 0x0000000000283947 */ /* 0x000fea0003800000 */
[----:B--2-4-:R-:W2:Y:S02]  /*0e40*/  LDS R4, [UR9+0x8] ;  /* 0x00000809ff047984 */ /* 0x014ea40008000800 */
[----:B--2---:R-:W-:-:S05]  /*0e50*/  LOP3.LUT R4, R4, 0x1800, RZ, 0xb8, !PT ;  /* 0x0000180004047812 */ /* 0x004fca00078eb8ff */
[----:B------:R4:W-:Y:S02]  /*0e60*/  STS [UR9+0x8], R4 ;  /* 0x00000804ff007988 */ /* 0x0009e40008000809 */
.L_x_31:
[----:B------:R-:W-:Y:S05]  /*0e70*/  @P3 BREAK.RELIABLE B1 ;  /* 0x0000000000013942 */ /* 0x000fea0003800100 */
[----:B------:R-:W-:Y:S05]  /*0e80*/  @P3 BRA `(.L_x_33) ;  /* 0x0000000000243947 */ /* 0x000fea0003800000 */
[----:B--2-4-:R-:W2:Y:S01]  /*0e90*/  LDS R4, [UR9+0x8] ;  /* 0x00000809ff047984 */ /* 0x014ea20008000800 */
[----:B------:R-:W-:-:S05]  /*0ea0*/  IMAD.MOV.U32 R5, RZ, RZ, 0x6000 ;  /* 0x00006000ff057424 */ /* 0x000fca00078e00ff */
[----:B--2---:R-:W-:-:S04]  /*0eb0*/  LOP3.LUT R4, R4, 0x6000, R5, 0xd8, !PT ;  /* 0x0000600004047812 */ /* 0x004fc800078ed805 */
[----:B------:R-:W-:-:S05]  /*0ec0*/  LOP3.LUT R4, R4, 0x400000, RZ, 0xb8, !PT ;  /* 0x0040000004047812 */ /* 0x000fca00078eb8ff */
[----:B------:R2:W-:Y:S02]  /*0ed0*/  STS [UR9+0x8], R4 ;  /* 0x00000804ff007988 */ /* 0x0005e40008000809 */
.L_x_32:
[----:B------:R-:W-:Y:S05]  /*0ee0*/  BSYNC.RELIABLE B1 ;  /* 0x0000000000017941 */ /* 0x000fea0003800100 */
.L_x_29:
[----:B--2-4-:R-:W2:Y:S02]  /*0ef0*/  @!P3 LDS R4, [UR9+0x8] ;  /* 0x00000809ff04b984 */ /* 0x014ea40008000800 */
[----:B--2---:R-:W-:-:S05]  /*0f00*/  @!P3 LOP3.LUT R4, R4, 0x8000, RZ, 0xb8, !PT ;  /* 0x000080000404b812 */ /* 0x004fca00078eb8ff */
[----:B------:R2:W-:Y:S02]  /*0f10*/  @!P3 STS [UR9+0x8], R4 ;  /* 0x00000804ff00b988 */ /* 0x0005e40008000809 */
.L_x_33:
[----:B------:R-:W-:Y:S05]  /*0f20*/  BSYNC.RECONVERGENT B2 ;  /* 0x0000000000027941 */ /* 0x000fea0003800200 */
.L_x_28:
[----:B------:R-:W-:Y:S05]  /*0f30*/  WARPSYNC.ALL ;  /* 0x0000000000007948 */ /* 0x000fea0003800000 */
[----:B------:R-:W-:Y:S01]  /*0f40*/  NOP ;  /* 0x0000000000007918 */ /* 0x000fe20000000000 */
[----:B------:R-:W-:-:S04]  /*0f50*/  UIADD3 UR5, UPT, UPT, UR4, 0x80, URZ ;  /* 0x0000008004057890 */ /* 0x000fc8000fffe0ff */
[----:B------:R-:W-:-:S04]  /*0f60*/  UIADD3 UR34, UP0, UPT, UR5, UR10, URZ ;  /* 0x0000000a05227290 */ /* 0x000fc8000ff1e0ff */
[----:B------:R-:W-:Y:S01]  /*0f70*/  ULEA.HI.X.SX32 UR35, UR5, UR11, 0x1, UP0 ;  /* 0x0000000b05237291 */ /* 0x000fe200080f0eff */
[----:B------:R-:W-:Y:S11]  /*0f80*/  @P0 BRA `(.L_x_34) ;  /* 0x0000000000300947 */ /* 0x000ff60003800000 */
[----:B--2-4-:R-:W2:Y:S01]  /*0f90*/  S2R R4, SR_LANEID ;  /* 0x0000000000047919 */ /* 0x014ea20000000000 */
[----:B------:R-:W-:Y:S05]  /*0fa0*/  WARPSYNC.ALL ;  /* 0x0000000000007948 */ /* 0x000fea0003800000 */
[----:B------:R-:W-:Y:S01]  /*0fb0*/  NOP ;  /* 0x0000000000007918 */ /* 0x000fe20000000000 */
[----:B--2---:R-:W-:-:S05]  /*0fc0*/  IMAD.SHL.U32 R6, R4, 0x4, RZ ;  /* 0x0000000404067824 */ /* 0x004fca00078e00ff */
[----:B------:R-:W2:Y:S01]  /*0fd0*/  LDS R9, [R6+UR9] ;  /* 0x0000000906097984 */ /* 0x000ea20008000800 */
[----:B------:R-:W-:-:S05]  /*0fe0*/  IADD3 R4, P1, PT, R6, UR34, RZ ;  /* 0x0000002206047c10 */ /* 0x000fca000ff3e0ff */
[----:B------:R-:W-:-:S05]  /*0ff0*/  IMAD.X R5, RZ, RZ, UR35, P1 ;  /* 0x00000023ff057e24 */ /* 0x000fca00088e06ff */
[----:B--2---:R2:W4:Y:S01]  /*1000*/  ATOMG.E.EXCH.STRONG.GPU PT, RZ, [R4], R9 ;  /* 0x0000000904ff73a8 */ /* 0x00452200041ee100 */
[----:B------:R-:W-:-:S04]  /*1010*/  DEPBAR {5,4,3,2,1,0} ;  /* 0x0000003f0000791a */ /* 0x000fc80000000000 */
[----:B------:R-:W3:Y:S02]  /*1020*/  CCTL.E.C.LDCU.IV.DEEP [UR34] ;  /* 0x0000000022007540 */ /* 0x000ee40009c08000 */
[----:B---3--:R2:W-:Y:S01]  /*1030*/  UTMACCTL.IV [UR34] ;  /* 0x00000000220079b9 */ /* 0x0085e20008000000 */
[----:B------:R-:W-:Y:S01]  /*1040*/  NOP ;  /* 0x0000000000007918 */ /* 0x000fe20000000000 */
.L_x_34:
[----:B------:R-:W-:Y:S05]  /*1050*/  @P0 BRA `(.L_x_35) ;  /* 0x00000000000c0947 */ /* 0x000fea0003800000 */
[----:B------:R0:W-:Y:S01]  /*1060*/  UTMACMDFLUSH ;  /* 0x00000000000079b7 */ /* 0x0001e20000000000 */
[----:B------:R-:W-:Y:S05]  /*1070*/  @P0 BRA `(.L_x_35) ;  /* 0x0000000000040947 */ /* 0x000fea0003800000 */
[----:B------:R-:W-:-:S04]  /*1080*/  DEPBAR.LE SB0, 0x0 ;  /* 0x000080000000791a */ /* 0x000fc80000000000 */
.L_x_35:
[----:B------:R-:W-:Y:S05]  /*1090*/  WARPSYNC.ALL ;  /* 0x0000000000007948 */ /* 0x000fea0003800000 */
[----:B------:R-:W-:Y:S01]  /*10a0*/  NOP ;  /* 0x0000000000007918 */ /* 0x000fe20000000000 */
[----:B----4-:R-:W-:Y:S06]  /*10b0*/  BAR.SYNC.DEFER_BLOCKING 0x0 ;  /* 0x0000000000007b1d */ /* 0x010fec0000010000 */
[----:B------:R-:W-:Y:S02]  /*10c0*/  BSSY.RECONVERGENT B2, `(.L_x_36) ;  /* 0x000000b000027945 */ /* 0x000fe40003800200 */
[----:B------:R-:W-:Y:S06]  /*10d0*/  BAR.SYNC.DEFER_BLOCKING 0x0 ;  /* 0x0000000000007b1d */ /* 0x000fec0000010000 */
[----:B------:R4:W-:Y:S01]  /*10e0*/  @!P0 STS [R10], RZ ;  /* 0x000000ff0a008388 */ /* 0x0009e20000000800 */
[----:B------:R-:W-:Y:S01]  /*10f0*/  NOP ;  /* 0x0000000000007918 */ /* 0x000fe20000000000 */
[----:B------:R-:W-:Y:S05]  /*1100*/  @P3 BRA `(.L_x_37) ;  /* 0x0000000000183947 */ /* 0x000fea0003800000 */
[----:B--2---:R-:W2:Y:S01]  /*1110*/  LDS R4, [UR9+0x8] ;  /* 0x00000809ff047984 */ /* 0x004ea20008000800 */
[----:B------:R-:W3:Y:S01]  /*1120*/  LDC.64 R8, c[0x0][0x390] ;  /* 0x0000e400ff087b82 */ /* 0x000ee20000000a00 */
[----:B------:R-:W-:Y:S02]  /*1130*/  IMAD.MOV.U32 R5, RZ, RZ, 0x70 ;  /* 0x00000070ff057424 */ /* 0x000fe400078e00ff */
[----:B---3--:R3:W-:Y:S03]  /*1140*/  STS.64 [UR9], R8 ;  /* 0x00000008ff007988 */ /* 0x0087e60008000a09 */
[----:B--2---:R-:W-:-:S05]  /*1150*/  LOP3.LUT R4, R4, 0x10, R5, 0xd8, !PT ;  /* 0x0000001004047812 */ /* 0x004fca00078ed805 */
[----:B------:R3:W-:Y:S02]  /*1160*/  STS [UR9+0x8], R4 ;  /* 0x00000804ff007988 */ /* 0x0007e40008000809 */
.L_x_37:
[----:B--2---:R-:W-:Y:S05]  /*1170*/  BSYNC.RECONVERGENT B2 ;  /* 0x0000000000027941 */ /* 0x004fea0003800200 */
.L_x_36:
[----:B------:R-:W-:Y:S04]  /*1180*/  BSSY.RECONVERGENT B3, `(.L_x_38) ;  /* 0x0000011000037945 */ /* 0x000fe80003800200 */
[----:B------:R-:W-:Y:S04]  /*1190*/  BSSY.RELIABLE B2, `(.L_x_39) ;  /* 0x000000e000027945 */ /* 0x000fe80003800100 */
[----:B------:R-:W-:Y:S05]  /*11a0*/  @P3 BRA `(.L_x_40) ;  /* 0x0000000000243947 */ /* 0x000fea0003800000 */
[----:B---3--:R-:W2:Y:S01]  /*11b0*/  LDS R4, [UR9+0x34] ;  /* 0x00003409ff047984 */ /* 0x008ea20008000800 */
[----:B------:R-:W-:-:S05]  /*11c0*/  IMAD.MOV.U32 R5, RZ, RZ, 0x3f000000 ;  /* 0x3f000000ff057424 */ /* 0x000fca00078e00ff */
[----:B--2---:R-:W-:-:S05]  /*11d0*/  LOP3.LUT R4, R4, 0xff000000, R5, 0xb8, !PT ;  /* 0xff00000004047812 */ /* 0x004fca00078eb805 */
[----:B------:R2:W-:Y:S01]  /*11e0*/  STS [UR9+0x34], R4 ;  /* 0x00003404ff007988 */ /* 0x0005e20008000809 */
[----:B------:R-:W-:Y:S05]  /*11f0*/  @P3 BRA `(.L_x_41) ;  /* 0x00000000001c3947 */ /* 0x000fea0003800000 */
[----:B--2---:R-:W2:Y:S01]  /*1200*/  LDS R4, [UR9+0x38] ;  /* 0x00003809ff047984 */ /* 0x004ea20008000800 */
[----:B------:R-:W-:-:S05]  /*1210*/  IMAD.MOV.U32 R5, RZ, RZ, 0x3f ;  /* 0x0000003fff057424 */ /* 0x000fca00078e00ff */
[----:B--2---:R-:W-:-:S05]  /*1220*/  LOP3.LUT R4, R4, 0xff, R5, 0xb8, !PT ;  /* 0x000000ff04047812 */ /* 0x004fca00078eb805 */
[----:B------:R2:W-:Y:S02]  /*1230*/  STS [UR9+0x38], R4 ;  /* 0x00003804ff007988 */ /* 0x0005e40008000809 */
.L_x_40:
[----:B------:R-:W-:Y:S05]  /*1240*/  @P3 BREAK.RELIABLE B2 ;  /* 0x0000000000023942 */ /* 0x000fea0003800100 */
[----:B------:R-:W-:Y:S05]  /*1250*/  @P3 BRA `(.L_x_42) ;  /* 0x00000000000c3947 */ /* 0x000fea0003800000 */
[----:B------:R2:W-:Y:S02]  /*1260*/  STS [UR9+0x20], R3 ;  /* 0x00002003ff007988 */ /* 0x0005e40008000809 */
.L_x_41:
[----:B------:R-:W-:Y:S05]  /*1270*/  BSYNC.RELIABLE B2 ;  /* 0x0000000000027941 */ /* 0x000fea0003800100 */
.L_x_39:
[----:B------:R2:W-:Y:S02]  /*1280*/  @!P3 STS [UR9+0x24], R2 ;  /* 0x00002402ff00b988 */ /* 0x0005e40008000809 */
.L_x_42:
[----:B------:R-:W-:Y:S05]  /*1290*/  BSYNC.RECONVERGENT B3 ;  /* 0x0000000000037941 */ /* 0x000fea0003800200 */
.L_x_38:
[----:B------:R-:W-:Y:S05]  /*12a0*/  WARPSYNC.ALL ;  /* 0x0000000000007948 */ /* 0x000fea0003800000 */
[----:B------:R-:W-:Y:S01]  /*12b0*/  NOP ;  /* 0x0000000000007918 */ /* 0x000fe20000000000 */
[----:B------:R-:W-:Y:S04]  /*12c0*/  BSSY.RECONVERGENT B3, `(.L_x_43) ;  /* 0x000000e000037945 */ /* 0x000fe80003800200 */
[----:B------:R-:W-:Y:S05]  /*12d0*/  @P3 BRA `(.L_x_44) ;  /* 0x0000000000303947 */ /* 0x000fea0003800000 */
[----:B--2--5:R-:W2:Y:S01]  /*12e0*/  LDS R3, [UR9+0x34] ;  /* 0x00003409ff037984 */ /* 0x024ea20008000800 */
[----:B---3--:R-:W3:Y:S03]  /*12f0*/  LDC.64 R4, c[0x0][0x3b8] ;  /* 0x0000ee00ff047b82 */ /* 0x008ee60000000a00 */
[----:B------:R-:W5:Y:S01]  /*1300*/  LDS R2, [UR9+0x1c] ;  /* 0x00001c09ff027984 */ /* 0x000f620008000800 */
[C---:B---3--:R-:W-:Y:S01]  /*1310*/  SHF.L.U64.HI R5, R4.reuse, 0x1, R5 ;  /* 0x0000000104057819 */ /* 0x048fe20000010205 */
[----:B------:R-:W-:-:S03]  /*1320*/  IMAD.SHL.U32 R4, R4, 0x2, RZ ;  /* 0x0000000204047824 */ /* 0x000fc600078e00ff */
[--C-:B------:R-:W-:Y:S02]  /*1330*/  SHF.R.U32.HI R9, RZ, 0x4, R5.reuse ;  /* 0x00000004ff097819 */ /* 0x100fe40000011605 */
[----:B------:R-:W-:-:S05]  /*1340*/  SHF.R.U64 R4, R4, 0x4, R5 ;  /* 0x0000000404047819 */ /* 0x000fca0000001205 */
[----:B------:R3:W-:Y:S01]  /*1350*/  STS [UR9+0xc], R4 ;  /* 0x00000c04ff007988 */ /* 0x0007e20008000809 */
[----:B--2---:R-:W-:Y:S02]  /*1360*/  LOP3.LUT R3, R3, 0x7, RZ, 0xb8, !PT ;  /* 0x0000000703037812 */ /* 0x004fe400078eb8ff */
[----:B-----5:R-:W-:-:S03]  /*1370*/  LOP3.LUT R2, R2, 0xf, R9, 0xb8, !PT ;  /* 0x0000000f02027812 */ /* 0x020fc600078eb809 */
[----:B------:R3:W-:Y:S04]  /*1380*/  STS [UR9+0x34], R3 ;  /* 0x00003403ff007988 */ /* 0x0007e80008000809 */
[----:B------:R3:W-:Y:S02]  /*1390*/  STS [UR9+0x1c], R2 ;  /* 0x00001c02ff007988 */ /* 0x0007e40008000809 */
.L_x_44:
[----:B------:R-:W-:Y:S05]  /*13a0*/  BSYNC.RECONVERGENT B3 ;  /* 0x0000000000037941 */ /* 0x000fea0003800200 */
.L_x_43:
[----:B------:R-:W-:Y:S04]  /*13b0*/  BSSY.RECONVERGENT B4, `(.L_x_45) ;  /* 0x000001a000047945 */ /* 0x000fe80003800200 */
[----:B------:R-:W-:Y:S04]  /*13c0*/  BSSY.RELIABLE B3, `(.L_x_46) ;  /* 0x0000015000037945 */ /* 0x000fe80003800100 */
[----:B------:R-:W-:Y:S05]  /*13d0*/  @P3 BRA `(.L_x_47) ;  /* 0x0000000000203947 */ /* 0x000fea0003800000 */
[----:B--23--:R-:W2:Y:S02]  /*13e0*/  LDS R2, [UR9+0x34] ;  /* 0x00003409ff027984 */ /* 0x00cea40008000800 */
[----:B--2---:R-:W-:-:S05]  /*13f0*/  LOP3.LUT R2, R2, 0x38, RZ, 0xb8, !PT ;  /* 0x0000003802027812 */ /* 0x004fca00078eb8ff */
[----:B------:R2:W-:Y:S01]  /*1400*/  STS [UR9+0x34], R2 ;  /* 0x00003402ff007988 */ /* 0x0005e20008000809 */
[----:B------:R-:W-:Y:S05]  /*1410*/  @P3 BRA `(.L_x_48) ;  /* 0x0000000000203947 */ /* 0x000fea0003800000 */
[----:B--2---:R-:W2:Y:S01]  /*1420*/  LDS R2, [UR9+0x8] ;  /* 0x00000809ff027984 */ /* 0x004ea20008000800 */
[----:B-----5:R-:W-:-:S05]  /*1430*/  IMAD.MOV.U32 R3, RZ, RZ, 0x780 ;  /* 0x00000780ff037424 */ /* 0x020fca00078e00ff */
[----:B--2---:R-:W-:-:S05]  /*1440*/  LOP3.LUT R2, R2, 0x300, R3, 0xd8, !PT ;  /* 0x0000030002027812 */ /* 0x004fca00078ed803 */
[----:B------:R2:W-:Y:S02]  /*1450*/  STS [UR9+0x8], R2 ;  /* 0x00000802ff007988 */ /* 0x0005e40008000809 */
.L_x_47:
[----:B------:R-:W-:Y:S05]  /*1460*/  @P3 BRA `(.L_x_49) ;  /* 0x0000000000283947 */ /* 0x000fea0003800000 */
[----:B--23--:R-:W2:Y:S02]  /*1470*/  LDS R2, [UR9+0x8] ;  /* 0x00000809ff027984 */ /* 0x00cea40008000800 */
[----:B--2---:R-:W-:-:S05]  /*1480*/  LOP3.LUT R2, R2, 0x1800, RZ, 0xb8, !PT ;  /* 0x0000180002027812 */ /* 0x004fca00078eb8ff */
[----:B------:R3:W-:Y:S02]  /*1490*/  STS [UR9+0x8], R2 ;  /* 0x00000802ff007988 */ /* 0x0007e40008000809 */
.L_x_48:
[----:B------:R-:W-:Y:S05]  /*14a0*/  @P3 BREAK.RELIABLE B3 ;  /* 0x0000000000033942 */ /* 0x000fea0003800100 */
[----:B------:R-:W-:Y:S05]  /*14b0*/  @P3 BRA `(.L_x_50) ;  /* 0x0000000000243947 */ /* 0x000fea0003800000 */
[----:B--23--:R-:W2:Y:S01]  /*14c0*/  LDS R2, [UR9+0x8] ;  /* 0x00000809ff027984 */ /* 0x00cea20008000800 */
[----:B-----5:R-:W-:-:S05]  /*14d0*/  IMAD.MOV.U32 R3, RZ, RZ, 0x6000 ;  /* 0x00006000ff037424 */ /* 0x020fca00078e00ff */
[----:B--2---:R-:W-:-:S04]  /*14e0*/  LOP3.LUT R2, R2, 0x6000, R3, 0xd8, !PT ;  /* 0x0000600002027812 */ /* 0x004fc800078ed803 */
[----:B------:R-:W-:-:S05]  /*14f0*/  LOP3.LUT R2, R2, 0x400000, RZ, 0xb8, !PT ;  /* 0x0040000002027812 */ /* 0x000fca00078eb8ff */
[----:B------:R2:W-:Y:S02]  /*1500*/  STS [UR9+0x8], R2 ;  /* 0x00000802ff007988 */ /* 0x0005e40008000809 */
.L_x_49:
[----:B------:R-:W-:Y:S05]  /*1510*/  BSYNC.RELIABLE B3 ;  /* 0x0000000000037941 */ /* 0x000fea0003800100 */
.L_x_46:
[----:B--23--:R-:W2:Y:S02]  /*1520*/  @!P3 LDS R2, [UR9+0x8] ;  /* 0x00000809ff02b984 */ /* 0x00cea40008000800 */
[----:B--2---:R-:W-:-:S05]  /*1530*/  @!P3 LOP3.LUT R2, R2, 0x8000, RZ, 0xb8, !PT ;  /* 0x000080000202b812 */ /* 0x004fca00078eb8ff */
[----:B------:R2:W-:Y:S02]  /*1540*/  @!P3 STS [UR9+0x8], R2 ;  /* 0x00000802ff00b988 */ /* 0x0005e40008000809 */
.L_x_50:
[----:B------:R-:W-:Y:S05]  /*1550*/  BSYNC.RECONVERGENT B4 ;  /* 0x0000000000047941 */ /* 0x000fea0003800200 */
.L_x_45:
[----:B------:R-:W-:Y:S05]  /*1560*/  WARPSYNC.ALL ;  /* 0x0000000000007948 */ /* 0x000fea0003800000 */
[----:B------:R-:W-:Y:S01]  /*1570*/  NOP ;  /* 0x0000000000007918 */ /* 0x000fe20000000000 */
[----:B------:R-:W-:-:S04]  /*1580*/  UIADD3 UR4, UPT, UPT, UR4, 0x100, URZ ;  /* 0x0000010004047890 */ /* 0x000fc8000fffe0ff */
[----:B------:R-:W-:-:S04]  /*1590*/  UIADD3 UR10, UP0, UPT, UR4, UR10, URZ ;  /* 0x0000000a040a7290 */ /* 0x000fc8000ff1e0ff */
[----:B------:R-:W-:Y:S01]  /*15a0*/  ULEA.HI.X.SX32 UR11, UR4, UR11, 0x1, UP0 ;  /* 0x0000000b040b7291 */ /* 0x000fe200080f0eff */
[----:B------:R-:W-:Y:S11]  /*15b0*/  @P0 BRA `(.L_x_51) ;  /* 0x0000000000300947 */ /* 0x000ff60003800000 */
[----:B--23--:R-:W2:Y:S01]  /*15c0*/  S2R R2, SR_LANEID ;  /* 0x0000000000027919 */ /* 0x00cea20000000000 */
[----:B------:R-:W-:Y:S05]  /*15d0*/  WARPSYNC.ALL ;  /* 0x0000000000007948 */ /* 0x000fea0003800000 */
[----:B------:R-:W-:Y:S01]  /*15e0*/  NOP ;  /* 0x0000000000007918 */ /* 0x000fe20000000000 */
[----:B--2---:R-:W-:-:S05]  /*15f0*/  IMAD.SHL.U32 R4, R2, 0x4, RZ ;  /* 0x0000000402047824 */ /* 0x004fca00078e00ff */
[----:B------:R-:W2:Y:S01]  /*1600*/  LDS R5, [R4+UR9] ;  /* 0x0000000904057984 */ /* 0x000ea20008000800 */
[----:B------:R-:W-:-:S05]  /*1610*/  IADD3 R2, P1, PT, R4, UR10, RZ ;  /* 0x0000000a04027c10 */ /* 0x000fca000ff3e0ff */
[----:B-----5:R-:W-:-:S05]  /*1620*/  IMAD.X R3, RZ, RZ, UR11, P1 ;  /* 0x0000000bff037e24 */ /* 0x020fca00088e06ff */
[----:B--2---:R2:W3:Y:S01]  /*1630*/  ATOMG.E.EXCH.STRONG.GPU PT, RZ, [R2], R5 ;  /* 0x0000000502ff73a8 */ /* 0x0044e200041ee100 */
[----:B------:R-:W-:-:S04]  /*1640*/  DEPBAR {5,4,3,2,1,0} ;  /* 0x0000003f0000791a */ /* 0x000fc80000000000 */
[----:B------:R-:W5:Y:S02]  /*1650*/  CCTL.E.C.LDCU.IV.DEEP [UR10] ;  /* 0x000000000a007540 */ /* 0x000f640009c08000 */
[----:B-----5:R2:W-:Y:S01]  /*1660*/  UTMACCTL.IV [UR10] ;  /* 0x000000000a0079b9 */ /* 0x0205e20008000000 */
[----:B------:R-:W-:Y:S01]  /*1670*/  NOP ;  /* 0x0000000000007918 */ /* 0x000fe20000000000 */
.L_x_51:
[----:B------:R-:W-:Y:S05]  /*1680*/  @P0 BRA `(.L_x_52) ;  /* 0x00000000000c0947 */ /* 0x000fea0003800000 */
[----:B------:R0:W-:Y:S01]  /*1690*/  UTMACMDFLUSH ;  /* 0x00000000000079b7 */ /* 0x0001e20000000000 */
[----:B------:R-:W-:Y:S05]  /*16a0*/  @P0 BRA `(.L_x_52) ;  /* 0x0000000000040947 */ /* 0x000fea0003800000 */
[----:B------:R-:W-:-:S04]  /*16b0*/  DEPBAR.LE SB0, 0x0 ;  /* 0x000080000000791a */ /* 0x000fc80000000000 */
.L_x_52:
[----:B------:R-:W-:Y:S05]  /*16c0*/  WARPSYNC.ALL ;  /* 0x0000000000007948 */ /* 0x000fea0003800000 */
[----:B------:R-:W-:Y:S01]  /*16d0*/  NOP ;  /* 0x0000000000007918 */ /* 0x000fe20000000000 */
[----:B---3--:R-:W-:Y:S01]  /*16e0*/  BAR.SYNC.DEFER_BLOCKING 0x0 ;  /* 0x0000000000007b1d */ /* 0x008fe20000010000 */
[----:B--2---:R-:W-:Y:S01]  /*16f0*/  SHF.R.U32.HI R2, RZ, 0x5, R0 ;  /* 0x00000005ff027819 */ /* 0x004fe20000011600 */
[----:B------:R-:W-:Y:S01]  /*1700*/  USHF.L.U32 UR12, UR18, 0x7, URZ ;  /* 0x00000007120c7899 */ /* 0x000fe200080006ff */
[----:B------:R-:W-:Y:S01]  /*1710*/  ISETP.GE.AND P0, PT, R7, 0x1, PT ;  /* 0x000000010700780c */ /* 0x000fe20003f06270 */
[----:B------:R-:W-:Y:S01]  /*1720*/  UIADD3 UR14, UPT, UPT, UR9, 0x18010, URZ ;  /* 0x00018010090e7890 */ /* 0x000fe2000fffe0ff */
[----:B------:R-:W-:Y:S01]  /*1730*/  R2UR UR13, R2 ;  /* 0x00000000020d72ca */ /* 0x000fe200000e0000 */
[----:B------:R-:W-:Y:S01]  /*1740*/  VOTEU.ALL UP0, P3 ;  /* 0x0000000000ff7886 */ /* 0x000fe20001800000 */
[----:B------:R-:W-:Y:S01]  /*1750*/  UMOV UR4, 0x1 ;  /* 0x0000000100047882 */ /* 0x000fe20000000000 */
[----:B------:R-:W-:Y:S01]  /*1760*/  VOTEU.ALL UP1, P3 ;  /* 0x0000000000ff7886 */ /* 0x000fe20001820000 */
[----:B------:R-:W-:Y:S01]  /*1770*/  USHF.L.U32 UR27, UR15, 0x6, URZ ;  /* 0x000000060f1b7899 */ /* 0x000fe200080006ff */
[----:B------:R-:W-:Y:S01]  /*1780*/  BSSY.RECONVERGENT B4, `(.L_x_53) ;  /* 0x0000018000047945 */ /* 0x000fe20003800200 */
[----:B------:R-:W-:-:S04]  /*1790*/  @!UP0 UIADD3 UR16, UPT, UPT, -UR4, 0x100000, URZ ;  /* 0x0010000004108890 */ /* 0x000fc8000fffe1ff */
[----:B------:R-:W-:Y:S02]  /*17a0*/  @!UP0 USHF.L.U32 UR17, UR16, 0xb, URZ ;  /* 0x0000000b10118899 */ /* 0x000fe400080006ff */
[----:B------:R-:W-:Y:S02]  /*17b0*/  @!UP0 USHF.L.U32 UR16, UR16, 0x1, URZ ;  /* 0x0000000110108899 */ /* 0x000fe400080006ff */
[----:B------:R-:W-:-:S04]  /*17c0*/  @!UP0 UIADD3 UR4, UPT, UPT, -UR4, 0x100000, URZ ;  /* 0x0010000004048890 */ /* 0x000fc8000fffe1ff */
[----:B------:R-:W-:Y:S02]  /*17d0*/  @!UP0 USHF.L.U32 UR5, UR4, 0xb, URZ ;  /* 0x0000000b04058899 */ /* 0x000fe400080006ff */
[----:B------:R-:W-:Y:S01]  /*17e0*/  @!UP0 USHF.L.U32 UR4, UR4, 0x1, URZ ;  /* 0x0000000104048899 */ /* 0x000fe200080006ff */
[----:B------:R-:W-:Y:S01]  /*17f0*/  VOTEU.ALL UP0, P3 ;  /* 0x0000000000ff7886 */ /* 0x000fe20001800000 */
[----:B------:R-:W2:Y:S04]  /*1800*/  FENCE.VIEW.ASYNC.S ;  /* 0x00000000000073c6 */ /* 0x000ea80000000000 */
[----:B--2---:R2:W3:Y:S06]  /*1810*/  @!UP0 SYNCS.EXCH.64 URZ, [UR9+0x18000], UR16 ;  /* 0x0180001009ff85b2 */ /* 0x0044ec0008000100 */
[----:B------:R2:W3:Y:S02]  /*1820*/  @!UP1 SYNCS.EXCH.64 URZ, [UR9+0x18010], UR4 ;  /* 0x0180100409ff95b2 */ /* 0x0004e40008000100 */
[----:B---3--:R-:W-:Y:S06]  /*1830*/  BAR.SYNC.DEFER_BLOCKING 0x0 ;  /* 0x0000000000007b1d */ /* 0x008fec0000010000 */
[----:B------:R-:W-:Y:S05]  /*1840*/  @P3 BRA `(.L_x_54) ;  /* 0x00000000002c3947 */ /* 0x000fea0003800000 */
[----:B--2---:R-:W-:Y:S02]  /*1850*/  UMOV UR4, 0x1 ;  /* 0x0000000100047882 */ /* 0x004fe40000000000 */
[----:B------:R-:W-:-:S04]  /*1860*/  UIADD3 UR16, UPT, UPT, -UR4, 0x100000, URZ ;  /* 0x0010000004107890 */ /* 0x000fc8000fffe1ff */
[----:B------:R-:W-:Y:S02]  /*1870*/  USHF.L.U32 UR17, UR16, 0xb, URZ ;  /* 0x0000000b10117899 */ /* 0x000fe400080006ff */
[----:B------:R-:W-:Y:S02]  /*1880*/  USHF.L.U32 UR16, UR16, 0x1, URZ ;  /* 0x0000000110107899 */ /* 0x000fe400080006ff */
[----:B------:R-:W-:-:S04]  /*1890*/  UIADD3 UR4, UPT, UPT, -UR4, 0x100000, URZ ;  /* 0x0010000004047890 */ /* 0x000fc8000fffe1ff */
[----:B------:R-:W-:Y:S02]  /*18a0*/  USHF.L.U32 UR5, UR4, 0xb, URZ ;  /* 0x0000000b04057899 */ /* 0x000fe400080006ff */
[----:B------:R-:W-:Y:S01]  /*18b0*/  USHF.L.U32 UR4, UR4, 0x1, URZ ;  /* 0x0000000104047899 */ /* 0x000fe200080006ff */
[----:B------:R-:W2:Y:S03]  /*18c0*/  FENCE.VIEW.ASYNC.S ;  /* 0x00000000000073c6 */ /* 0x000ea60000000000 */
[----:B--2---:R3:W2:Y:S08]  /*18d0*/  SYNCS.EXCH.64 URZ, [UR9+0x18008], UR16 ;  /* 0x0180081009ff75b2 */ /* 0x0046b00008000100 */
[----:B------:R3:W4:Y:S02]  /*18e0*/  SYNCS.EXCH.64 URZ, [UR9+0x18018], UR4 ;  /* 0x0180180409ff75b2 */ /* 0x0007240008000100 */
[----:B---3--:R-:W-:Y:S01]  /*18f0*/  NOP ;  /* 0x0000000000007918 */ /* 0x008fe20000000000 */
.L_x_54:
[----:B--2---:R-:W-:Y:S05]  /*1900*/  BSYNC.RECONVERGENT B4 ;  /* 0x0000000000047941 */ /* 0x004fea0003800200 */
.L_x_53:
[----:B------:R-:W-:Y:S05]  /*1910*/  @!P0 BRA `(.L_x_55) ;  /* 0x0000000c00588947 */ /* 0x000fea0003800000 */
[----:B----4-:R-:W-:Y:S01]  /*1920*/  BAR.SYNC.DEFER_BLOCKING 0x0 ;  /* 0x0000000000007b1d */ /* 0x010fe20000010000 */
[----:B------:R-:W-:Y:S01]  /*1930*/  ELECT P1, URZ, PT ;  /* 0x0000000000ff782f */ /* 0x000fe20003820000 */
[----:B------:R-:W-:Y:S01]  /*1940*/  @!P3 IMAD.MOV.U32 R2, RZ, RZ, 0xc000 ;  /* 0x0000c000ff02b424 */ /* 0x000fe200078e00ff */
[----:B------:R-:W-:Y:S02]  /*1950*/  ULOP3.LUT UR4, UR13, 0x1, URZ, 0xc0, !UPT ;  /* 0x000000010d047892 */ /* 0x000fe4000f8ec0ff */
[C---:B------:R-:W-:Y:S02]  /*1960*/  ISETP.LT.U32.AND P1, PT, R36.reuse, 0x40, P1 ;  /* 0x000000402400780c */ /* 0x040fe40000f21070 */
[----:B------:R-:W-:Y:S01]  /*1970*/  ELECT P0, URZ, PT ;  /* 0x0000000000ff782f */ /* 0x000fe20003800000 */
[----:B------:R-:W-:Y:S02]  /*1980*/  ULEA UR5, UR4, UR9, 0xd ;  /* 0x0000000904057291 */ /* 0x000fe4000f8e68ff */
[----:B------:R-:W-:Y:S01]  /*1990*/  USHF.L.U32 UR26, UR4, 0x6, URZ ;  /* 0x00000006041a7899 */ /* 0x000fe200080006ff */
[----:B------:R-:W-:Y:S01]  /*19a0*/  ISETP.LT.U32.AND P0, PT, R36, 0x40, P0 ;  /* 0x000000402400780c */ /* 0x000fe20000701070 */
[----:B------:R-:W-:-:S02]  /*19b0*/  ULEA UR16, UR4, UR5, 0xd ;  /* 0x0000000504107291 */ /* 0x000fc4000f8e68ff */
[----:B------:R-:W-:-:S04]  /*19c0*/  ULEA UR18, UR18, UR26, 0x7 ;  /* 0x0000001a12127291 */ /* 0x000fc8000f8e38ff */
[----:B------:R-:W-:Y:S01]  /*19d0*/  VOTEU.ANY UP0, P1 ;  /* 0x0000000000ff7886 */ /* 0x000fe20000800100 */
[----:B------:R-:W-:-:S04]  /*19e0*/  VOTEU.ANY UP2, P1 ;  /* 0x0000000000ff7886 */ /* 0x000fc80000840100 */
[----:B------:R-:W-:Y:S01]  /*19f0*/  @UP0 UIADD3 UR24, UPT, UPT, UR5, 0x10000, URZ ;  /* 0x0001000005180890 */ /* 0x000fe2000fffe0ff */
[----:B------:R2:W-:Y:S01]  /*1a00*/  @!P3 SYNCS.ARRIVE.TRANS64 RZ, [UR9+0x18000], R2 ;  /* 0x01800002ffffb9a7 */ /* 0x0005e20008000009 */
[----:B------:R-:W-:Y:S01]  /*1a10*/  @UP0 UIADD3 UR25, UPT, UPT, UR9, 0x18000, URZ ;  /* 0x0001800009190890 */ /* 0x000fe2000fffe0ff */
[----:B------:R-:W-:Y:S06]  /*1a20*/  BAR.SYNC.DEFER_BLOCKING 0x0 ;  /* 0x0000000000007b1d */ /* 0x000fec0000010000 */
[----:B------:R-:W-:Y:S01]  /*1a30*/  VOTEU.ANY UP1, P0 ;  /* 0x0000000000ff7886 */ /* 0x000fe20000020100 */
[----:B------:R-:W-:-:S04]  /*1a40*/  VOTEU.ANY UP0, P0 ;  /* 0x0000000000ff7886 */ /* 0x000fc80000000100 */
[----:B------:R-:W-:Y:S01]  /*1a50*/  @UP1 UIADD3 UR17, UPT, UPT, UR9, 0x18000, URZ ;  /* 0x0001800009111890 */ /* 0x000fe2000fffe0ff */
[----:B------:R-:W-:Y:S01]  /*1a60*/  @UP1 UMOV UR19, URZ ;  /* 0x000000ff00131c82 */ /* 0x000fe20008000000 */
[----:B------:R2:W-:Y:S01]  /*1a70*/  @UP2 UTMALDG.2D [UR24], [UR6] ;  /* 0x00000018060025b4 */ /* 0x0005e20008008000 */
[----:B------:R3:W-:Y:S06]  /*1a80*/  MEMBAR.ALL.CTA ;  /* 0x0000000000007992 */ /* 0x0007ec0000008000 */
[----:B---3--:R-:W3:Y:S02]  /*1a90*/  FENCE.VIEW.ASYNC.S ;  /* 0x00000000000073c6 */ /* 0x008ee40000000000 */
[----:B---3--:R-:W-:Y:S06]  /*1aa0*/  BAR.SYNC.DEFER_BLOCKING 0x0 ;  /* 0x0000000000007b1d */ /* 0x008fec0000010000 */
[----:B------:R2:W-:Y:S01]  /*1ab0*/  @UP0 UTMALDG.2D [UR16], [UR34] ;  /* 0x00000010220005b4 */ /* 0x0005e20008008000 */
[----:B------:R-:W-:Y:S01]  /*1ac0*/  UISETP.NE.U32.AND UP0, UPT, UR13, URZ, UPT ;  /* 0x000000ff0d00728c */ /* 0x000fe2000bf05070 */
[----:B------:R-:W-:Y:S06]  /*1ad0*/  BAR.SYNC.DEFER_BLOCKING 0x0 ;  /* 0x0000000000007b1d */ /* 0x000fec0000010000 */
[----:B------:R-:W3:Y:S02]  /*1ae0*/  SYNCS.PHASECHK.TRANS64.TRYWAIT P0, [UR9+0x18000], RZ ;  /* 0x018000ffff0075a7 */ /* 0x000ee40008001109 */
[----:B--23--:R-:W-:Y:S05]  /*1af0*/  @!P0 BRA `(.L_x_56) ;  /* 0x0000001000988947 */ /* 0x00cfea0003800000 */
.L_x_70:
[----:B------:R-:W-:Y:S05]  /*1b00*/  BRA.U UP0, `(.L_x_57) ;  /* 0x0000000100cc7547 */ /* 0x000fea000b800000 */
[----:B------:R-:W-:Y:S02]  /*1b10*/  USHF.R.U32.HI UR18, URZ, 0x4, UR9 ;  /* 0x00000004ff127899 */ /* 0x000fe40008011609 */
[----:B------:R-:W-:Y:S02]  /*1b20*/  UIADD3 UR15, UPT, UPT, UR9, 0x10000, URZ ;  /* 0x00010000090f7890 */ /* 0x000fe4000fffe0ff */
[----:B------:R-:W-:Y:S02]  /*1b30*/  USGXT.U32 UR18, UR18, 0xe ;  /* 0x0000000e1212789a */ /* 0x000fe40008000000 */
[----:B------:R-:W-:Y:S02]  /*1b40*/  USHF.R.U32.HI UR15, URZ, 0x4, UR15 ;  /* 0x00000004ff0f7899 */ /* 0x000fe4000801160f */
[----:B------:R-:W-:Y:S02]  /*1b50*/  UIADD3 UR28, UP0, UPT, UR18, 0x4000080, URZ ;  /* 0x04000080121c7890 */ /* 0x000fe4000ff1e0ff */
[----:B------:R-:W-:Y:S01]  /*1b60*/  USGXT.U32 UR16, UR15, 0xe ;  /* 0x0000000e0f10789a */ /* 0x000fe20008000000 */
[----:B------:R-:W-:Y:S01]  /*1b70*/  UMOV UR5, URZ ;  /* 0x000000ff00057c82 */ /* 0x000fe20008000000 */
[----:B------:R-:W-:Y:S01]  /*1b80*/  UMOV UR4, URZ ;  /* 0x000000ff00047c82 */ /* 0x000fe20008000000 */
[----:B------:R-:W-:-:S02]  /*1b90*/  UIADD3.X UR29, UPT, UPT, UR5, 0x40004040, URZ, UP0, !UPT ;  /* 0x40004040051d7890 */ /* 0x000fc400087fe4ff */
[----:B------:R-:W-:Y:S02]  /*1ba0*/  UIADD3 UR56, UP0, UPT, UR16, 0x2, URZ ;  /* 0x0000000210387890 */ /* 0x000fe4000ff1e0ff */
[----:B------:R-:W-:Y:S02]  /*1bb0*/  ULOP3.LUT UR18, UR18, 0x4000000, URZ, 0xfc, !UPT ;  /* 0x0400000012127892 */ /* 0x000fe4000f8efcff */
[----:B------:R-:W-:Y:S02]  /*1bc0*/  UIADD3.X UR57, UPT, UPT, UR4, 0x40004040, URZ, UP0, !UPT ;  /* 0x4000404004397890 */ /* 0x000fe400087fe4ff */
[----:B------:R-:W-:Y:S02]  /*1bd0*/  UIADD3.64 UR32, UPT, UPT, UR28, 0x80, URZ ;  /* 0x000000801c207897 */ /* 0x000fe4000fffe0ff */
[----:B------:R-:W-:Y:S02]  /*1be0*/  UIADD3.64 UR4, UPT, UPT, UR56, 0x2, URZ ;  /* 0x0000000238047897 */ /* 0x000fe4000fffe0ff */
[----:B------:R-:W-:-:S02]  /*1bf0*/  UIADD3.64 UR38, UPT, UPT, UR28, 0x100, URZ ;  /* 0x000001001c267897 */ /* 0x000fc4000fffe0ff */
[----:B------:R-:W-:Y:S02]  /*1c00*/  UIADD3.64 UR36, UPT, UPT, UR56, 0x4, URZ ;  /* 0x0000000438247897 */ /* 0x000fe4000fffe0ff */
[----:B------:R-:W-:Y:S02]  /*1c10*/  UIADD3.64 UR42, UPT, UPT, UR28, 0x180, URZ ;  /* 0x000001801c2a7897 */ /* 0x000fe4000fffe0ff */
[----:B------:R-:W-:Y:S02]  /*1c20*/  UIADD3.64 UR40, UPT, UPT, UR56, 0x1fe, URZ ;  /* 0x000001fe38287897 */ /* 0x000fe4000fffe0ff */
[----:B------:R-:W-:Y:S02]  /*1c30*/  UIADD3.64 UR46, UPT, UPT, UR28, 0x200, URZ ;  /* 0x000002001c2e7897 */ /* 0x000fe4000fffe0ff */
[----:B------:R-:W-:Y:S02]  /*1c40*/  UIADD3.64 UR44, UPT, UPT, UR56, 0x200, URZ ;  /* 0x00000200382c7897 */ /* 0x000fe4000fffe0ff */
[----:B------:R-:W-:-:S02]  /*1c50*/  UIADD3.64 UR50, UPT, UPT, UR28, 0x280, URZ ;  /* 0x000002801c327897 */ /* 0x000fc4000fffe0ff */
[----:B------:R-:W-:Y:S01]  /*1c60*/  UIADD3.64 UR48, UPT, UPT, UR56, 0x202, URZ ;  /* 0x0000020238307897 */ /* 0x000fe2000fffe0ff */
[----:B------:R-:W-:Y:S01]  /*1c70*/  UMOV UR20, 0x0 ;  /* 0x0000000000147882 */ /* 0x000fe20000000000 */
[----:B------:R-:W-:Y:S01]  /*1c80*/  UMOV UR21, 0x4210010 ;  /* 0x0421001000157882 */ /* 0x000fe20000000000 */
[----:B------:R-:W-:Y:S01]  /*1c90*/  UIADD3.64 UR54, UPT, UPT, UR28, 0x300, URZ ;  /* 0x000003001c367897 */ /* 0x000fe2000fffe0ff */
[----:B------:R-:W-:Y:S01]  /*1ca0*/  UMOV UR17, 0x40004040 ;  /* 0x4000404000117882 */ /* 0x000fe20000000000 */
[----:B------:R-:W-:Y:S01]  /*1cb0*/  UIADD3.64 UR52, UPT, UPT, UR56, 0x204, URZ ;  /* 0x0000020438347897 */ /* 0x000fe2000fffe0ff */
[----:B------:R-:W-:Y:S01]  /*1cc0*/  UMOV UR19, 0x40004040 ;  /* 0x4000404000137882 */ /* 0x000fe20000000000 */
[----:B------:R-:W-:Y:S01]  /*1cd0*/  UMOV UR22, 0x0 ;  /* 0x0000000000167882 */ /* 0x000fe20000000000 */
[----:B------:R-:W-:Y:S01]  /*1ce0*/  UMOV UR23, 0x4210010 ;  /* 0x0421001000177882 */ /* 0x000fe20000000000 */
[----:B------:R-:W-:Y:S01]  /*1cf0*/  UMOV UR24, 0x0 ;  /* 0x0000000000187882 */ /* 0x000fe20000000000 */
[----:B------:R-:W-:Y:S01]  /*1d00*/  UMOV UR25, 0x4210010 ;  /* 0x0421001000197882 */ /* 0x000fe20000000000 */
[----:B------:R2:W-:Y:S01]  /*1d10*/  UTCHMMA gdesc[UR16], gdesc[UR18], tmem[UR8], tmem[UR20], idesc[UR21], !UPT ;  /* 0x00ff1412100075ea */ /* 0x0005e2000f800008 */
[----:B------:R-:W-:Y:S01]  /*1d20*/  UMOV UR30, 0x0 ;  /* 0x00000000001e7882 */ /* 0x000fe20000000000 */
[----:B------:R-:W-:Y:S01]  /*1d30*/  UMOV UR31, 0x4210010 ;  /* 0x04210010001f7882 */ /* 0x000fe20000000000 */
[----:B------:R2:W-:Y:S01]  /*1d40*/  UTCHMMA gdesc[UR56], gdesc[UR28], tmem[UR8], tmem[UR22], idesc[UR23], UPT ;  /* 0x00ff161c380075ea */ /* 0x0005e2000b800008 */
        /* <DEDUP_REMOVED lines=12> */
[----:B------:R2:W-:Y:S01]  /*1e10*/  UTCHMMA gdesc[UR48], gdesc[UR50], tmem[UR8], tmem[UR62], idesc[UR63], UPT ;  /* 0x00ff3e32300075ea */ /* 0x0005e2000b800008 */
[----:B------:R2:W-:Y:S01]  /*1e20*/  UTCHMMA gdesc[UR52], gdesc[UR54], tmem[UR8], tmem[UR64], idesc[UR65], UPT ;  /* 0x00ff4036340075ea */ /* 0x0005e2000b800008 */
[----:B------:R-:W-:Y:S01]  /*1e30*/  NOP ;  /* 0x0000000000007918 */ /* 0x000fe20000000000 */
.L_x_57:
[----:B------:R-:W-:Y:S01]  /*1e40*/  ELECT P0, URZ, PT ;  /* 0x0000000000ff782f */ /* 0x000fe20003800000 */
[----:B--2---:R-:W-:Y:S01]  /*1e50*/  UMOV UR4, UR14 ;  /* 0x0000000e00047c82 */ /* 0x004fe20008000000 */
[----:B------:R-:W-:Y:S02]  /*1e60*/  UMOV UR5, URZ ;  /* 0x000000ff00057c82 */ /* 0x000fe40008000000 */
[----:B------:R-:W-:-:S13]  /*1e70*/  ISETP.LT.U32.AND P0, PT, R36, 0x20, P0 ;  /* 0x000000202400780c */ /* 0x000fda0000701070 */
[----:B------:R-:W-:Y:S01]  /*1e80*/  VOTEU.ANY UP0, P0 ;  /* 0x0000000000ff7886 */ /* 0x000fe20000000100 */
[----:B------:R-:W-:Y:S01]  /*1e90*/  VOTEU.ANY UP1, P0 ;  /* 0x0000000000ff7886 */ /* 0x000fe20000020100 */
[----:B------:R-:W-:-:S03]  /*1ea0*/  ISETP.GE.U32.AND P0, PT, R7, 0x81, PT ;  /* 0x000000810700780c */ /* 0x000fc60003f06070 */
[----:B------:R-:W-:Y:S02]  /*1eb0*/  @UP0 UMOV UR4, UR4 ;  /* 0x0000000400040c82 */ /* 0x000fe40008000000 */
[----:B------:R2:W-:Y:S01]  /*1ec0*/  @UP1 UTCBAR [UR4], URZ ;  /* 0x000000ff040013e9 */ /* 0x0005e200080000ff */
[----:B------:R-:W-:Y:S06]  /*1ed0*/  BAR.SYNC.DEFER_BLOCKING 0x0 ;  /* 0x0000000000007b1d */ /* 0x000fec0000010000 */
[----:B------:R-:W3:Y:S02]  /*1ee0*/  SYNCS.PHASECHK.TRANS64.TRYWAIT P1, [UR9+0x18010], RZ ;  /* 0x018010ffff0075a7 */ /* 0x000ee40008021109 */
[----:B--23--:R-:W-:Y:S05]  /*1ef0*/  @!P1 BRA `(.L_x_58) ;  /* 0x0000000c00a49947 */ /* 0x00cfea0003800000 */
.L_x_71:
[----:B------:R-:W-:Y:S01]  /*1f00*/  IMAD.MOV.U32 R2, RZ, RZ, RZ ;  /* 0x000000ffff027224 */ /* 0x000fe200078e00ff */
[----:B------:R-:W-:Y:S06]  /*1f10*/  @!P0 BRA `(.L_x_55) ;  /* 0x0000000400d88947 */ /* 0x000fec0003800000 */
[----:B------:R-:W2:Y:S01]  /*1f20*/  LDCU UR21, c[0x0][0x3a0] ;  /* 0x00007400ff1577ac */ /* 0x000ea20008000800 */
[----:B------:R-:W-:Y:S01]  /*1f30*/  UMOV UR20, 0x1 ;  /* 0x0000000100147882 */ /* 0x000fe20000000000 */
[----:B------:R-:W-:-:S05]  /*1f40*/  UMOV UR31, 0x80 ;  /* 0x00000080001f7882 */ /* 0x000fca0000000000 */
.L_x_62:
[----:B------:R-:W-:Y:S01]  /*1f50*/  BAR.SYNC.DEFER_BLOCKING 0x0 ;  /* 0x0000000000007b1d */ /* 0x000fe20000010000 */
[----:B------:R-:W-:Y:S01]  /*1f60*/  ULEA UR44, UR20, UR9, 0x3 ;  /* 0x00000009142c7291 */ /* 0x000fe2000f8e18ff */
[----:B-----5:R-:W-:Y:S01]  /*1f70*/  @!P3 IMAD.MOV.U32 R3, RZ, RZ, 0xc000 ;  /* 0x0000c000ff03b424 */ /* 0x020fe200078e00ff */
[----:B------:R-:W-:Y:S01]  /*1f80*/  ELECT P1, URZ, PT ;  /* 0x0000000000ff782f */ /* 0x000fe20003820000 */
[----:B------:R-:W-:-:S03]  /*1f90*/  ULEA UR4, UR20, UR9, 0xe ;  /* 0x0000000914047291 */ /* 0x000fc6000f8e70ff */
[----:B------:R-:W-:Y:S01]  /*1fa0*/  ISETP.LT.U32.AND P1, PT, R36, 0x40, P1 ;  /* 0x000000402400780c */ /* 0x000fe20000f21070 */
[----:B------:R-:W-:Y:S02]  /*1fb0*/  ULOP3.LUT UR30, UR13, 0x1, URZ, 0xc0, !UPT ;  /* 0x000000010d1e7892 */ /* 0x000fe4000f8ec0ff */
[----:B------:R-:W-:Y:S02]  /*1fc0*/  UIADD3 UR4, UPT, UPT, UR4, 0x10000, URZ ;  /* 0x0001000004047890 */ /* 0x000fe4000fffe0ff */
[----:B------:R-:W-:Y:S02]  /*1fd0*/  ULEA UR26, UR30, UR31, 0x6 ;  /* 0x0000001f1e1a7291 */ /* 0x000fe4000f8e30ff */
[----:B------:R-:W-:Y:S01]  /*1fe0*/  ULEA UR24, UR30, UR4, 0xd ;  /* 0x000000041e187291 */ /* 0x000fe2000f8e68ff */
[----:B------:R-:W-:Y:S01]  /*1ff0*/  ELECT P0, URZ, PT ;  /* 0x0000000000ff782f */ /* 0x000fe20003800000 */
[----:B------:R-:W-:-:S04]  /*2000*/  ULEA UR5, UR20, UR9, 0xf ;  /* 0x0000000914057291 */ /* 0x000fc8000f8e78ff */
[----:B------:R-:W-:Y:S01]  /*2010*/  VOTEU.ANY UP0, P1 ;  /* 0x0000000000ff7886 */ /* 0x000fe20000800100 */
[----:B------:R-:W-:Y:S01]  /*2020*/  ISETP.LT.U32.AND P0, PT, R36, 0x40, P0 ;  /* 0x000000402400780c */ /* 0x000fe20000701070 */
[----:B------:R-:W-:Y:S01]  /*2030*/  ULEA UR28, UR30, UR5, 0xe ;  /* 0x000000051e1c7291 */ /* 0x000fe2000f8e70ff */
[----:B------:R3:W-:Y:S02]  /*2040*/  @!P3 SYNCS.ARRIVE.TRANS64 RZ, [UR44+0x18000], R3 ;  /* 0x01800003ffffb9a7 */ /* 0x0007e4000800002c */
[----:B------:R-:W-:Y:S01]  /*2050*/  @UP0 UIADD3 UR25, UPT, UPT, UR44, 0x18000, URZ ;  /* 0x000180002c190890 */ /* 0x000fe2000fffe0ff */
[----:B------:R-:W-:Y:S01]  /*2060*/  VOTEU.ANY UP0, P1 ;  /* 0x0000000000ff7886 */ /* 0x000fe20000800100 */
[----:B------:R-:W-:Y:S01]  /*2070*/  BAR.SYNC.DEFER_BLOCKING 0x0 ;  /* 0x0000000000007b1d */ /* 0x000fe20000010000 */
[----:B------:R-:W-:Y:S01]  /*2080*/  ULEA UR30, UR30, UR12, 0x6 ;  /* 0x0000000c1e1e7291 */ /* 0x000fe2000f8e30ff */
[----:B---3--:R-:W-:-:S05]  /*2090*/  IMAD.U32 R3, R2, -0x80000000, RZ ;  /* 0x8000000002037824 */ /* 0x008fca00078e00ff */
[----:B------:R-:W-:-:S05]  /*20a0*/  VOTEU.ANY UP1, P0 ;  /* 0x0000000000ff7886 */ /* 0x000fca0000020100 */
[----:B------:R-:W-:Y:S01]  /*20b0*/  @UP1 UIADD3 UR29, UPT, UPT, UR44, 0x18000, URZ ;  /* 0x000180002c1d1890 */ /* 0x000fe2000fffe0ff */
[----:B------:R-:W-:Y:S01]  /*20c0*/  VOTEU.ANY UP1, P0 ;  /* 0x0000000000ff7886 */ /* 0x000fe20000020100 */
[----:B------:R3:W-:Y:S01]  /*20d0*/  @UP0 UTMALDG.2D [UR24], [UR6] ;  /* 0x00000018060005b4 */ /* 0x0007e20008008000 */
[----:B------:R-:W-:Y:S01]  /*20e0*/  UISETP.NE.U32.AND UP0, UPT, UR13, URZ, UPT ;  /* 0x000000ff0d00728c */ /* 0x000fe2000bf05070 */
[----:B------:R4:W-:Y:S06]  /*20f0*/  MEMBAR.ALL.CTA ;  /* 0x0000000000007992 */ /* 0x0009ec0000008000 */
[----:B----4-:R-:W4:Y:S02]  /*2100*/  FENCE.VIEW.ASYNC.S ;  /* 0x00000000000073c6 */ /* 0x010f240000000000 */
[----:B----4-:R-:W-:Y:S06]  /*2110*/  BAR.SYNC.DEFER_BLOCKING 0x0 ;  /* 0x0000000000007b1d */ /* 0x010fec0000010000 */
[----:B------:R3:W-:Y:S02]  /*2120*/  @UP1 UTMALDG.2D [UR28], [UR34] ;  /* 0x0000001c220015b4 */ /* 0x0007e40008008000 */
[----:B------:R-:W-:Y:S06]  /*2130*/  BAR.SYNC.DEFER_BLOCKING 0x0 ;  /* 0x0000000000007b1d */ /* 0x000fec0000010000 */
[----:B------:R-:W4:Y:S02]  /*2140*/  SYNCS.PHASECHK.TRANS64.TRYWAIT P0, [UR44+0x18000], R3 ;  /* 0x01800003ff0075a7 */ /* 0x000f24000800112c */
[----:B---34-:R-:W-:Y:S05]  /*2150*/  @!P0 BRA `(.L_x_59) ;  /* 0x0000000c00188947 */ /* 0x018fea0003800000 */
.L_x_72:
[----:B------:R-:W-:Y:S05]  /*2160*/  BRA.U UP0, `(.L_x_60) ;  /* 0x0000000100f87547 */ /* 0x000fea000b800000 */
[----:B------:R-:W-:Y:S02]  /*2170*/  USHF.R.U32.HI UR18, URZ, 0x4, UR4 ;  /* 0x00000004ff127899 */ /* 0x000fe40008011604 */
[----:B------:R-:W-:Y:S02]  /*2180*/  USHF.R.U32.HI UR19, URZ, 0x4, UR5 ;  /* 0x00000004ff137899 */ /* 0x000fe40008011605 */
[----:B------:R-:W-:Y:S02]  /*2190*/  USGXT.U32 UR18, UR18, 0xe ;  /* 0x0000000e1212789a */ /* 0x000fe40008000000 */
[----:B------:R-:W-:Y:S02]  /*21a0*/  USGXT.U32 UR19, UR19, 0xe ;  /* 0x0000000e1313789a */ /* 0x000fe40008000000 */
[----:B------:R-:W-:Y:S02]  /*21b0*/  UIADD3 UR24, UP0, UPT, UR18, 0x2, URZ ;  /* 0x0000000212187890 */ /* 0x000fe4000ff1e0ff */
[----:B------:R-:W-:Y:S01]  /*21c0*/  UIADD3 UR22, UP1, UPT, UR19, 0x4000080, URZ ;  /* 0x0400008013167890 */ /* 0x000fe2000ff3e0ff */
[----:B------:R-:W-:Y:S01]  /*21d0*/  UMOV UR4, URZ ;  /* 0x000000ff00047c82 */ /* 0x000fe20008000000 */
[----:B------:R-:W-:Y:S01]  /*21e0*/  UMOV UR5, URZ ;  /* 0x000000ff00057c82 */ /* 0x000fe20008000000 */
[----:B------:R-:W-:-:S02]  /*21f0*/  UIADD3.X UR25, UPT, UPT, UR4, 0x40004040, URZ, UP0, !UPT ;  /* 0x4000404004197890 */ /* 0x000fc400087fe4ff */
[----:B------:R-:W-:Y:S02]  /*2200*/  UIADD3 UR50, UP3, UPT, UR24, 0x2, URZ ;  /* 0x0000000218327890 */ /* 0x000fe4000ff7e0ff */
[----:B------:R-:W-:Y:S02]  /*2210*/  UIADD3.X UR23, UPT, UPT, UR5, 0x40004040, URZ, UP1, !UPT ;  /* 0x4000404005177890 */ /* 0x000fe40008ffe4ff */
[----:B------:R-:W-:Y:S02]  /*2220*/  UIADD3 UR52, UP2, UPT, UR22, 0x80, URZ ;  /* 0x0000008016347890 */ /* 0x000fe4000ff5e0ff */
[----:B------:R-:W-:Y:S02]  /*2230*/  UIADD3 UR54, UP6, UPT, UR24, 0x4, URZ ;  /* 0x0000000418367890 */ /* 0x000fe4000ffde0ff */
[----:B------:R-:W-:Y:S02]  /*2240*/  UIADD3 UR56, UP5, UPT, UR22, 0x100, URZ ;  /* 0x0000010016387890 */ /* 0x000fe4000ffbe0ff */
[----:B------:R-:W-:-:S02]  /*2250*/  UIADD3 UR58, UP1, UPT, UR24, 0x1fe, URZ ;  /* 0x000001fe183a7890 */ /* 0x000fc4000ff3e0ff */
[----:B------:R-:W-:Y:S02]  /*2260*/  ULOP3.LUT UR4, UR19, 0x4000000, URZ, 0xfc, !UPT ;  /* 0x0400000013047892 */ /* 0x000fe4000f8efcff */
[----:B------:R-:W-:Y:S02]  /*2270*/  UIADD3 UR60, UP0, UPT, UR22, 0x180, URZ ;  /* 0x00000180163c7890 */ /* 0x000fe4000ff1e0ff */
[----:B------:R-:W-:Y:S02]  /*2280*/  UIADD3.X UR51, UPT, UPT, UR25, URZ, URZ, UP3, !UPT ;  /* 0x000000ff19337290 */ /* 0x000fe40009ffe4ff */
[----:B------:R-:W-:Y:S02]  /*2290*/  UIADD3 UR62, UP4, UPT, UR24, 0x200, URZ ;  /* 0x00000200183e7890 */ /* 0x000fe4000ff9e0ff */
[----:B------:R-:W-:Y:S02]  /*22a0*/  UIADD3 UR64, UP3, UPT, UR22, 0x200, URZ ;  /* 0x0000020016407890 */ /* 0x000fe4000ff7e0ff */
[----:B------:R-:W-:-:S02]  /*22b0*/  UIADD3.X UR53, UPT, UPT, UR23, URZ, URZ, UP2, !UPT ;  /* 0x000000ff17357290 */ /* 0x000fc400097fe4ff */
[----:B------:R-:W-:Y:S02]  /*22c0*/  UIADD3.X UR55, UPT, UPT, UR25, URZ, URZ, UP6, !UPT ;  /* 0x000000ff19377290 */ /* 0x000fe4000b7fe4ff */
[----:B------:R-:W-:Y:S02]  /*22d0*/  UIADD3 UR66, UP2, UPT, UR24, 0x202, URZ ;  /* 0x0000020218427890 */ /* 0x000fe4000ff5e0ff */
[----:B------:R-:W-:Y:S02]  /*22e0*/  UIADD3 UR68, UP6, UPT, UR22, 0x280, URZ ;  /* 0x0000028016447890 */ /* 0x000fe4000ffde0ff */
[----:B------:R-:W-:Y:S02]  /*22f0*/  UIADD3.X UR57, UPT, UPT, UR23, URZ, URZ, UP5, !UPT ;  /* 0x000000ff17397290 */ /* 0x000fe4000affe4ff */
[----:B------:R-:W-:Y:S02]  /*2300*/  UIADD3.X UR59, UPT, UPT, UR25, URZ, URZ, UP1, !UPT ;  /* 0x000000ff193b7290 */ /* 0x000fe40008ffe4ff */
[----:B------:R-:W-:-:S02]  /*2310*/  UIADD3 UR28, UP5, UPT, UR24, 0x204, URZ ;  /* 0x00000204181c7890 */ /* 0x000fc4000ffbe0ff */
[----:B------:R-:W-:Y:S02]  /*2320*/  UIADD3 UR32, UP1, UPT, UR22, 0x300, URZ ;  /* 0x0000030016207890 */ /* 0x000fe4000ff3e0ff */
[----:B------:R-:W-:Y:S02]  /*2330*/  UIADD3.X UR61, UPT, UPT, UR23, URZ, URZ, UP0, !UPT ;  /* 0x000000ff173d7290 */ /* 0x000fe400087fe4ff */
[----:B------:R-:W-:Y:S02]  /*2340*/  UIADD3.X UR63, UPT, UPT, UR25, URZ, URZ, UP4, !UPT ;  /* 0x000000ff193f7290 */ /* 0x000fe4000a7fe4ff */
[----:B------:R-:W-:Y:S02]  /*2350*/  UIADD3.X UR65, UPT, UPT, UR23, URZ, URZ, UP3, !UPT ;  /* 0x000000ff17417290 */ /* 0x000fe40009ffe4ff */
[----:B------:R-:W-:Y:S02]  /*2360*/  UIADD3.X UR67, UPT, UPT, UR25, URZ, URZ, UP2, !UPT ;  /* 0x000000ff19437290 */ /* 0x000fe400097fe4ff */
[----:B------:R-:W-:Y:S01]  /*2370*/  UIADD3.X UR69, UPT, UPT, UR23, URZ, URZ, UP6, !UPT ;  /* 0x000000ff17457290 */ /* 0x000fe2000b7fe4ff */
[----:B------:R-:W-:Y:S01]  /*2380*/  UMOV UR16, 0x0 ;  /* 0x0000000000107882 */ /* 0x000fe20000000000 */
[----:B------:R-:W-:Y:S01]  /*2390*/  UMOV UR17, 0x4210010 ;  /* 0x0421001000117882 */ /* 0x000fe20000000000 */
[----:B------:R-:W-:Y:S01]  /*23a0*/  UMOV UR19, 0x40004040 ;  /* 0x4000404000137882 */ /* 0x000fe20000000000 */
[----:B------:R-:W-:Y:S01]  /*23b0*/  UMOV UR5, 0x40004040 ;  /* 0x4000404000057882 */ /* 0x000fe20000000000 */
[----:B------:R-:W-:Y:S01]  /*23c0*/  UIADD3.X UR29, UPT, UPT, UR25, URZ, URZ, UP5, !UPT ;  /* 0x000000ff191d7290 */ /* 0x000fe2000affe4ff */
[----:B------:R3:W-:Y:S01]  /*23d0*/  UTCHMMA gdesc[UR18], gdesc[UR4], tmem[UR8], tmem[UR16], idesc[UR17], UPT ;  /* 0x00ff1004120075ea */ /* 0x0007e2000b800008 */
[----:B------:R-:W-:Y:S01]  /*23e0*/  UIADD3.X UR33, UPT, UPT, UR23, URZ, URZ, UP1, !UPT ;  /* 0x000000ff17217290 */ /* 0x000fe20008ffe4ff */
[----:B------:R-:W-:Y:S01]  /*23f0*/  UMOV UR14, 0x0 ;  /* 0x00000000000e7882 */ /* 0x000fe20000000000 */
[----:B------:R-:W-:Y:S01]  /*2400*/  UMOV UR15, 0x4210010 ;  /* 0x04210010000f7882 */ /* 0x000fe20000000000 */
[----:B------:R-:W-:Y:S01]  /*2410*/  UMOV UR42, 0x0 ;  /* 0x00000000002a7882 */ /* 0x000fe20000000000 */
[----:B------:R-:W-:Y:S01]  /*2420*/  UMOV UR43, 0x4210010 ;  /* 0x04210010002b7882 */ /* 0x000fe20000000000 */
        /* <DEDUP_REMOVED lines=18> */
.L_x_60:
[----:B------:R-:W-:Y:S01]  /*2550*/  ELECT P0, URZ, PT ;  /* 0x0000000000ff782f */ /* 0x000fe20003800000 */
[----:B---3--:R-:W-:-:S03]  /*2560*/  UIADD3 UR4, UPT, UPT, UR44, 0x18010, URZ ;  /* 0x000180102c047890 */ /* 0x008fc6000fffe0ff */
[----:B------:R-:W-:Y:S01]  /*2570*/  ISETP.LT.U32.AND P0, PT, R36, 0x20, P0 ;  /* 0x000000202400780c */ /* 0x000fe20000701070 */
[----:B------:R-:W-:-:S12]  /*2580*/  UMOV UR5, URZ ;  /* 0x000000ff00057c82 */ /* 0x000fd80008000000 */
[----:B------:R-:W-:Y:S01]  /*2590*/  VOTEU.ANY UP0, P0 ;  /* 0x0000000000ff7886 */ /* 0x000fe20000000100 */
[----:B------:R-:W-:-:S04]  /*25a0*/  VOTEU.ANY UP1, P0 ;  /* 0x0000000000ff7886 */ /* 0x000fc80000020100 */
[----:B------:R-:W-:Y:S02]  /*25b0*/  @UP0 UMOV UR4, UR4 ;  /* 0x0000000400040c82 */ /* 0x000fe40008000000 */
[----:B------:R3:W-:Y:S01]  /*25c0*/  @UP1 UTCBAR [UR4], URZ ;  /* 0x000000ff040013e9 */ /* 0x0007e200080000ff */
[----:B------:R-:W-:Y:S06]  /*25d0*/  BAR.SYNC.DEFER_BLOCKING 0x0 ;  /* 0x0000000000007b1d */ /* 0x000fec0000010000 */
[----:B------:R-:W4:Y:S02]  /*25e0*/  SYNCS.PHASECHK.TRANS64.TRYWAIT P0, [UR44+0x18010], R3 ;  /* 0x01801003ff0075a7 */ /* 0x000f24000800112c */
[----:B---34-:R-:W-:Y:S05]  /*25f0*/  @!P0 BRA `(.L_x_61) ;  /* 0x0000000400fc8947 */ /* 0x018fea0003800000 */
.L_x_73:
[----:B------:R-:W-:Y:S02]  /*2600*/  UIADD3 UR20, UPT, UPT, UR20, 0x1, URZ ;  /* 0x0000000114147890 */ /* 0x000fe4000fffe0ff */
[----:B------:R-:W-:Y:S02]  /*2610*/  UIADD3 UR31, UPT, UPT, UR31, 0x80, URZ ;  /* 0x000000801f1f7890 */ /* 0x000fe4000fffe0ff */
[----:B------:R-:W-:-:S04]  /*2620*/  UISETP.NE.U32.AND UP0, UPT, UR20, 0x2, UPT ;  /* 0x000000021400788c */ /* 0x000fc8000bf05070 */
[----:B------:R-:W-:Y:S02]  /*2630*/  USEL UR20, UR20, URZ, UP0 ;  /* 0x000000ff14147287 */ /* 0x000fe40008000000 */
[----:B------:R-:W-:Y:S02]  /*2640*/  USEL UR4, URZ, 0x1, UP0 ;  /* 0x00000001ff047887 */ /* 0x000fe40008000000 */
[----:B--2---:R-:W-:-:S04]  /*2650*/  UISETP.GE.AND UP0, UPT, UR31, UR21, UPT ;  /* 0x000000151f00728c */ /* 0x004fc8000bf06270 */
[----:B------:R-:W-:-:S05]  /*2660*/  LOP3.LUT R2, R2, UR4, RZ, 0x3c, !PT ;  /* 0x0000000402027c12 */ /* 0x000fca000f8e3cff */
[----:B------:R-:W-:Y:S05]  /*2670*/  BRA.U !UP0, `(.L_x_62) ;  /* 0xfffffff908347547 */ /* 0x000fea000b83ffff */
.L_x_55:
[----:B----4-:R-:W-:Y:S01]  /*2680*/  BAR.SYNC.DEFER_BLOCKING 0x0 ;  /* 0x0000000000007b1d */ /* 0x010fe20000010000 */
[----:B------:R-:W-:-:S05]  /*2690*/  IMAD.SHL.U32 R2, R0, 0x40, RZ ;  /* 0x0000004000027824 */ /* 0x000fca00078e00ff */
[----:B------:R-:W-:Y:S04]  /*26a0*/  BSSY.RECONVERGENT B4, `(.L_x_63) ;  /* 0x0000004000047945 */ /* 0x000fe80003800200 */
[----:B------:R-:W-:Y:S05]  /*26b0*/  @P3 BRA `(.L_x_64) ;  /* 0x0000000000083947 */ /* 0x000fea0003800000 */
[----:B------:R-:W2:Y:S02]  /*26c0*/  SYNCS.CCTL.IV [UR9+0x18000] ;  /* 0x01800000ff0079b1 */ /* 0x000ea40008000009 */
[----:B--2---:R-:W2:Y:S02]  /*26d0*/  SYNCS.CCTL.IV [UR9+0x18010] ;  /* 0x01801000ff0079b1 */ /* 0x004ea40008000009 */
.L_x_64:
[----:B------:R-:W-:Y:S05]  /*26e0*/  BSYNC.RECONVERGENT B4 ;  /* 0x0000000000047941 */ /* 0x000fea0003800200 */
.L_x_63:
[----:B--2---:R-:W-:Y:S06]  /*26f0*/  BAR.SYNC.DEFER_BLOCKING 0x0 ;  /* 0x0000000000007b1d */ /* 0x004fec0000010000 */
[----:B------:R-:W-:Y:S04]  /*2700*/  BSSY.RECONVERGENT B4, `(.L_x_65) ;  /* 0x0000004000047945 */ /* 0x000fe80003800200 */
[----:B------:R-:W-:Y:S05]  /*2710*/  @P3 BRA `(.L_x_66) ;  /* 0x0000000000083947 */ /* 0x000fea0003800000 */
[----:B------:R-:W2:Y:S02]  /*2720*/  SYNCS.CCTL.IV [UR9+0x18008] ;  /* 0x01800800ff0079b1 */ /* 0x000ea40008000009 */
[----:B--2---:R-:W2:Y:S02]  /*2730*/  SYNCS.CCTL.IV [UR9+0x18018] ;  /* 0x01801800ff0079b1 */ /* 0x004ea40008000009 */
.L_x_66:
[----:B------:R-:W-:Y:S05]  /*2740*/  BSYNC.RECONVERGENT B4 ;  /* 0x0000000000047941 */ /* 0x000fea0003800200 */
.L_x_65:
[----:B------:R-:W-:Y:S01]  /*2750*/  USHF.L.U32 UR4, UR13, 0x15, URZ ;  /* 0x000000150d047899 */ /* 0x000fe200080006ff */
[----:B-----5:R-:W-:Y:S01]  /*2760*/  IMAD.SHL.U32 R3, R0, 0x10, RZ ;  /* 0x0000001000037824 */ /* 0x020fe200078e00ff */
[----:B------:R-:W-:Y:S01]  /*2770*/  USHF.L.U32 UR5, UR13, 0x4, URZ ;  /* 0x000000040d057899 */ /* 0x000fe200080006ff */
[----:B------:R-:W-:Y:S01]  /*2780*/  LOP3.LUT R2, R2, 0x3800, RZ, 0xc0, !PT ;  /* 0x0000380002027812 */ /* 0x000fe200078ec0ff */
[----:B------:R-:W-:Y:S02]  /*2790*/  ULOP3.LUT UR4, UR4, 0x600000, URZ, 0xc0, !UPT ;  /* 0x0060000004047892 */ /* 0x000fe4000f8ec0ff */
[----:B------:R-:W-:Y:S01]  /*27a0*/  ULOP3.LUT UR5, UR5, 0x40, URZ, 0xc0, !UPT ;  /* 0x0000004005057892 */ /* 0x000fe2000f8ec0ff */
[----:B------:R-:W-:Y:S01]  /*27b0*/  LOP3.LUT R3, R2, 0x70, R3, 0xf8, !PT ;  /* 0x0000007002037812 */ /* 0x000fe200078ef803 */
[C---:B------:R-:W-:Y:S01]  /*27c0*/  IMAD.SHL.U32 R2, R0.reuse, 0x4, RZ ;  /* 0x0000000400027824 */ /* 0x040fe200078e00ff */
[----:B------:R-:W-:Y:S01]  /*27d0*/  ELECT P0, URZ, PT ;  /* 0x0000000000ff782f */ /* 0x000fe20003800000 */
[----:B------:R-:W-:Y:S01]  /*27e0*/  IMAD.SHL.U32 R0, R0, 0x80, RZ ;  /* 0x0000008000007824 */ /* 0x000fe200078e00ff */
[----:B------:R-:W-:-:S02]  /*27f0*/  UIADD3 UR4, UPT, UPT, UR5, UR4, UR8 ;  /* 0x0000000405047290 */ /* 0x000fc4000fffe008 */
[----:B------:R-:W-:Y:S01]  /*2800*/  LOP3.LUT R3, R3, 0x40, R2, 0x78, !PT ;  /* 0x0000004003037812 */ /* 0x000fe200078e7802 */
[----:B------:R-:W-:Y:S01]  /*2810*/  ULOP3.LUT UR13, UR13, 0x1, URZ, 0xc0, !UPT ;  /* 0x000000010d0d7892 */ /* 0x000fe2000f8ec0ff */
[----:B------:R-:W-:Y:S01]  /*2820*/  ISETP.LT.U32.AND P0, PT, R36, 0x40, P0 ;  /* 0x000000402400780c */ /* 0x000fe20000701070 */
[----:B------:R-:W-:Y:S01]  /*2830*/  UMOV UR6, UR27 ;  /* 0x0000001b00067c82 */ /* 0x000fe20008000000 */
[----:B------:R-:W-:Y:S01]  /*2840*/  LOP3.LUT R0, R3, 0x780, R0, 0xf8, !PT ;  /* 0x0000078003007812 */ /* 0x000fe200078ef800 */
[----:B------:R-:W-:Y:S02]  /*2850*/  ULEA UR5, UR13, UR12, 0x6 ;  /* 0x0000000c0d057291 */ /* 0x000fe4000f8e30ff */
[----:B------:R-:W-:Y:S01]  /*2860*/  LDTM.16dp32bit_t0_t15.x32 R4, tmem[UR4] ;  /* 0x00000004000479ee */ /* 0x000fe20008a80000 */
[----:B------:R-:W3:Y:S01]  /*2870*/  LDTM.16dp32bit_t16_t31.x32 R4, tmem[UR4+0x20] ;  /* 0x00002004000479ee */ /* 0x000ee20008aa0000 */
[C---:B------:R-:W-:Y:S01]  /*2880*/  LOP3.LUT R2, R0.reuse, 0x10, RZ, 0x3c, !PT ;  /* 0x0000001000027812 */ /* 0x040fe200078e3cff */
[----:B------:R-:W-:Y:S01]  /*2890*/  NOP ;  /* 0x0000000000007918 */ /* 0x000fe20000000000 */
[----:B------:R-:W-:Y:S01]  /*28a0*/  LOP3.LUT R3, R0, 0x20, RZ, 0x3c, !PT ;  /* 0x0000002000037812 */ /* 0x000fe200078e3cff */
[----:B------:R-:W-:-:S03]  /*28b0*/  ULEA UR4, UR13, UR9, 0xd ;  /* 0x000000090d047291 */ /* 0x000fc6000f8e68ff */
[----:B---3--:R-:W-:Y:S01]  /*28c0*/  VOTEU.ANY UP1, P0 ;  /* 0x0000000000ff7886 */ /* 0x008fe20000020100 */
[----:B------:R-:W-:Y:S01]  /*28d0*/  VOTEU.ANY UP0, P0 ;  /* 0x0000000000ff7886 */ /* 0x000fe20000000100 */
[----:B------:R-:W-:Y:S02]  /*28e0*/  F2FP.F16.F32.PACK_AB R4, R5, R4 ;  /* 0x000000040504723e */ /* 0x000fe400000000ff */
[----:B------:R-:W-:Y:S02]  /*28f0*/  F2FP.F16.F32.PACK_AB R5, R7, R6 ;  /* 0x000000060705723e */ /* 0x000fe400000000ff */
[----:B------:R-:W-:Y:S02]  /*2900*/  F2FP.F16.F32.PACK_AB R12, R13, R12 ;  /* 0x0000000c0d0c723e */ /* 0x000fe400000000ff */
[----:B------:R-:W-:Y:S02]  /*2910*/  F2FP.F16.F32.PACK_AB R6, R9, R8 ;  /* 0x000000080906723e */ /* 0x000fe400000000ff */
[----:B------:R-:W-:-:S02]  /*2920*/  F2FP.F16.F32.PACK_AB R7, R11, R10 ;  /* 0x0000000a0b07723e */ /* 0x000fc400000000ff */
[----:B------:R-:W-:Y:S02]  /*2930*/  F2FP.F16.F32.PACK_AB R13, R15, R14 ;  /* 0x0000000e0f0d723e */ /* 0x000fe400000000ff */
[----:B------:R-:W-:Y:S01]  /*2940*/  F2FP.F16.F32.PACK_AB R20, R21, R20 ;  /* 0x000000141514723e */ /* 0x000fe200000000ff */
[----:B--2---:R2:W-:Y:S01]  /*2950*/  STS.128 [R0+UR9], R4 ;  /* 0x0000000400007988 */ /* 0x0045e20008000c09 */
[----:B------:R-:W-:Y:S02]  /*2960*/  F2FP.F16.F32.PACK_AB R14, R17, R16 ;  /* 0x00000010110e723e */ /* 0x000fe400000000ff */
[----:B------:R-:W-:Y:S02]  /*2970*/  F2FP.F16.F32.PACK_AB R15, R19, R18 ;  /* 0x00000012130f723e */ /* 0x000fe400000000ff */
[----:B------:R-:W-:Y:S02]  /*2980*/  F2FP.F16.F32.PACK_AB R21, R23, R22 ;  /* 0x000000161715723e */ /* 0x000fe400000000ff */
[----:B------:R-:W-:Y:S01]  /*2990*/  F2FP.F16.F32.PACK_AB R28, R29, R28 ;  /* 0x0000001c1d1c723e */ /* 0x000fe200000000ff */
[----:B------:R2:W-:Y:S01]  /*29a0*/  STS.128 [R2+UR9], R12 ;  /* 0x0000000c02007988 */ /* 0x0005e20008000c09 */
[----:B------:R-:W-:-:S02]  /*29b0*/  F2FP.F16.F32.PACK_AB R22, R25, R24 ;  /* 0x000000181916723e */ /* 0x000fc400000000ff */
[----:B------:R-:W-:Y:S02]  /*29c0*/  F2FP.F16.F32.PACK_AB R23, R27, R26 ;  /* 0x0000001a1b17723e */ /* 0x000fe400000000ff */
[----:B------:R-:W-:Y:S02]  /*29d0*/  F2FP.F16.F32.PACK_AB R29, R31, R30 ;  /* 0x0000001e1f1d723e */ /* 0x000fe400000000ff */
[----:B------:R-:W-:Y:S01]  /*29e0*/  F2FP.F16.F32.PACK_AB R30, R33, R32 ;  /* 0x00000020211e723e */ /* 0x000fe200000000ff */
[----:B------:R2:W-:Y:S01]  /*29f0*/  STS.128 [R3+UR9], R20 ;  /* 0x0000001403007988 */ /* 0x0005e20008000c09 */
[----:B------:R-:W-:Y:S02]  /*2a00*/  F2FP.F16.F32.PACK_AB R31, R35, R34 ;  /* 0x00000022231f723e */ /* 0x000fe400000000ff */
[----:B------:R-:W-:-:S05]  /*2a10*/  LOP3.LUT R8, R0, 0x30, RZ, 0x3c, !PT ;  /* 0x0000003000087812 */ /* 0x000fca00078e3cff */
[----:B------:R2:W-:Y:S01]  /*2a20*/  STS.128 [R8+UR9], R28 ;  /* 0x0000001c08007988 */ /* 0x0005e20008000c09 */
[----:B------:R3:W-:Y:S06]  /*2a30*/  MEMBAR.ALL.CTA ;  /* 0x0000000000007992 */ /* 0x0007ec0000008000 */
[----:B---3--:R-:W3:Y:S02]  /*2a40*/  FENCE.VIEW.ASYNC.S ;  /* 0x00000000000073c6 */ /* 0x008ee40000000000 */
[----:B---3--:R-:W-:Y:S06]  /*2a50*/  BAR.SYNC.DEFER_BLOCKING 0x0 ;  /* 0x0000000000007b1d */ /* 0x008fec0000010000 */
[----:B------:R2:W-:Y:S01]  /*2a60*/  @UP1 UTMASTG.2D [UR4], [UR10] ;  /* 0x000000040a0013b5 */ /* 0x0005e20008008000 */
[----:B------:R0:W-:Y:S01]  /*2a70*/  UTMACMDFLUSH ;  /* 0x00000000000079b7 */ /* 0x0001e20000000000 */
[----:B------:R-:W-:-:S04]  /*2a80*/  DEPBAR.LE SB0, 0x0 ;  /* 0x000080000000791a */ /* 0x000fc80000000000 */
[----:B------:R-:W-:Y:S08]  /*2a90*/  BAR.SYNC.DEFER_BLOCKING 0x0 ;  /* 0x0000000000007b1d */ /* 0x000ff00000010000 */
[----:B------:R-:W-:Y:S06]  /*2aa0*/  BAR.SYNC.DEFER_BLOCKING 0x0 ;  /* 0x0000000000007b1d */ /* 0x000fec0000010000 */
[----:B--2---:R-:W-:Y:S05]  /*2ab0*/  @P2 BRA `(.L_x_67) ;  /* 0x0000000000a02947 */ /* 0x004fea0003800000 */
[----:B------:R-:W2:Y:S01]  /*2ac0*/  S2UR UR5, SR_CgaCtaId ;  /* 0x00000000000579c3 */ /* 0x000ea20000008800 */
[----:B------:R-:W-:Y:S01]  /*2ad0*/  NOP ;  /* 0x0000000000007918 */ /* 0x000fe20000000000 */
[----:B------:R-:W-:Y:S01]  /*2ae0*/  UMOV UR4, 0x50 ;  /* 0x0000005000047882 */ /* 0x000fe20000000000 */
[----:B------:R-:W-:Y:S02]  /*2af0*/  IMAD.U32 R0, RZ, RZ, UR8 ;  /* 0x00000008ff007e24 */ /* 0x000fe4000f8e00ff */
[----:B------:R-:W-:Y:S02]  /*2b00*/  IMAD.MOV.U32 R3, RZ, RZ, 0xf ;  /* 0x0000000fff037424 */ /* 0x000fe400078e00ff */
[----:B------:R-:W-:Y:S01]  /*2b10*/  IMAD.MOV.U32 R7, RZ, RZ, 0x1 ;  /* 0x00000001ff077424 */ /* 0x000fe200078e00ff */
[----:B------:R-:W-:-:S04]  /*2b20*/  LOP3.LUT R0, R0, 0xffff, RZ, 0xc0, !PT ;  /* 0x0000ffff00007812 */ /* 0x000fc800078ec0ff */
[----:B------:R-:W-:-:S05]  /*2b30*/  SHF.R.U32.HI R0, RZ, 0x5, R0 ;  /* 0x00000005ff007819 */ /* 0x000fca0000011600 */
[----:B------:R-:W-:Y:S01]  /*2b40*/  VIADD R2, R0, 0x10 ;  /* 0x0000001000027836 */ /* 0x000fe20000000000 */
[----:B------:R-:W-:Y:S01]  /*2b50*/  SHF.L.U32 R0, R3, R0, RZ ;  /* 0x0000000003007219 */ /* 0x000fe200000006ff */
[----:B--2---:R-:W-:-:S03]  /*2b60*/  ULEA UR6, UR5, UR4, 0x18 ;  /* 0x0000000405067291 */ /* 0x004fc6000f8ec0ff */
[----:B------:R-:W-:-:S04]  /*2b70*/  SHF.L.U32 R3, R7, R2, RZ ;  /* 0x0000000207037219 */ /* 0x000fc800000006ff */
[----:B------:R-:W-:Y:S02]  /*2b80*/  LOP3.LUT R0, R3, R0, RZ, 0xfc, !PT ;  /* 0x0000000003007212 */ /* 0x000fe400078efcff */
[----:B------:R-:W2:Y:S02]  /*2b90*/  LDS R5, [UR6] ;  /* 0x00000006ff057984 */ /* 0x000ea40008000800 */
[C---:B------:R-:W-:Y:S02]  /*2ba0*/  LOP3.LUT R2, R0.reuse, 0xffff, RZ, 0xc0, !PT ;  /* 0x0000ffff00027812 */ /* 0x040fe400078ec0ff */
[----:B--2---:R-:W-:-:S04]  /*2bb0*/  LOP3.LUT R3, R0, 0xffff, R5, 0x80, !PT ;  /* 0x0000ffff00037812 */ /* 0x004fc800078e8005 */
[----:B------:R-:W-:-:S13]  /*2bc0*/  ISETP.NE.AND P0, PT, R3, R2, PT ;  /* 0x000000020300720c */ /* 0x000fda0003f05270 */
[----:B------:R-:W-:Y:S05]  /*2bd0*/  @P0 BRA `(.L_x_68) ;  /* 0x0000000000500947 */ /* 0x000fea0003800000 */
[----:B------:R-:W-:Y:S02]  /*2be0*/  SHF.R.U32.HI R5, RZ, 0x10, R5 ;  /* 0x00000010ff057819 */ /* 0x000fe40000011605 */
[----:B------:R-:W-:-:S04]  /*2bf0*/  SHF.R.U32.HI R2, RZ, 0x10, R0 ;  /* 0x00000010ff027819 */ /* 0x000fc80000011600 */
[----:B------:R-:W-:-:S04]  /*2c00*/  LOP3.LUT R5, R5, R2, RZ, 0xc0, !PT ;  /* 0x0000000205057212 */ /* 0x000fc800078ec0ff */
[----:B------:R-:W-:-:S13]  /*2c10*/  ISETP.NE.AND P0, PT, R5, R2, PT ;  /* 0x000000020500720c */ /* 0x000fda0003f05270 */
[----:B------:R-:W-:Y:S05]  /*2c20*/  @P0 BRA `(.L_x_69) ;  /* 0x0000000000300947 */ /* 0x000fea0003800000 */
[----:B------:R-:W-:Y:S01]  /*2c30*/  R2UR UR4, R0 ;  /* 0x00000000000472ca */ /* 0x000fe200000e0000 */
[----:B------:R-:W-:Y:S01]  /*2c40*/  VOTEU.ANY UR5, UPT, PT ;  /* 0x0000000000057886 */ /* 0x000fe200038e0100 */
[----:B------:R-:W2:Y:S01]  /*2c50*/  S2R R0, SR_LANEID ;  /* 0x0000000000007919 */ /* 0x000ea20000000000 */
[----:B------:R-:W-:-:S10]  /*2c60*/  UFLO.U32 UR5, UR5 ;  /* 0x00000005000572bd */ /* 0x000fd400080e0000 */
[----:B------:R-:W-:-:S06]  /*2c70*/  ULOP3.LUT UR4, URZ, UR4, URZ, 0x33, !UPT ;  /* 0x00000004ff047292 */ /* 0x000fcc000f8e33ff */
[----:B------:R-:W-:-:S04]  /*2c80*/  IMAD.U32 R2, RZ, RZ, UR4 ;  /* 0x00000004ff027e24 */ /* 0x000fc8000f8e00ff */
[----:B------:R-:W3:Y:S02]  /*2c90*/  REDUX UR7, R2 ;  /* 0x00000000020773c4 */ /* 0x000ee40000000000 */
[----:B------:R4:W-:Y:S01]  /*2ca0*/  UTCATOMSWS.AND URZ, UR4 ;  /* 0x0000000400ff79e3 */ /* 0x0009e20008000000 */
[----:B--2---:R-:W-:Y:S01]  /*2cb0*/  ISETP.EQ.U32.AND P0, PT, R0, UR5, PT ;  /* 0x0000000500007c0c */ /* 0x004fe2000bf02070 */
[----:B---3--:R-:W-:-:S12]  /*2cc0*/  IMAD.U32 R0, RZ, RZ, UR7 ;  /* 0x00000007ff007e24 */ /* 0x008fd8000f8e00ff */
[----:B------:R4:W-:Y:S01]  /*2cd0*/  @P0 ATOMS.AND RZ, [UR6], R0 ;  /* 0x00000000ffff098c */ /* 0x0009e2000a800006 */
[----:B------:R-:W-:Y:S05]  /*2ce0*/  BRA `(.L_x_67) ;  /* 0x0000000000147947 */ /* 0x000fea0003800000 */
.L_x_69:
[----:B------:R-:W-:-:S07]  /*2cf0*/  MOV R2, 0x2d10 ;  /* 0x00002d1000027802 */ /* 0x000fce0000000f00 */
[----:B-1----:R-:W-:Y:S05]  /*2d00*/  CALL.REL.NOINC `($__internal_0_$__cuda_sm10x_tcgen05_guardrail_trap_col_being_dealloced_not_returned_by_alloc) ;  /* 0x0000000000447944 */ /* 0x002fea0003c00000 */
[----:B------:R-:W-:Y:S05]  /*2d10*/  BRA `(.L_x_67) ;  /* 0x0000000000087947 */ /* 0x000fea0003800000 */
.L_x_68:
[----:B------:R-:W-:-:S07]  /*2d20*/  MOV R2, 0x2d40 ;  /* 0x00002d4000027802 */ /* 0x000fce0000000f00 */
[----:B-1----:R-:W-:Y:S05]  /*2d30*/  CALL.REL.NOINC `($__internal_2_$__cuda_sm10x_tcgen05_guardrail_trap_unallocated_columns_being_dealloced) ;  /* 0x0000000000507944 */ /* 0x002fea0003c00000 */
.L_x_67:
[----:B------:R-:W-:Y:S01]  /*2d40*/  NOP ;  /* 0x0000000000007918 */ /* 0x000fe20000000000 */
[----:B----4-:R-:W-:Y:S05]  /*2d50*/  EXIT ;  /* 0x000000000000794d */ /* 0x010fea0003800000 */
.L_x_56:
[----:B------:R-:W2:Y:S02]  /*2d60*/  SYNCS.PHASECHK.TRANS64.TRYWAIT P0, [UR9+0x18000], RZ ;  /* 0x018000ffff0075a7 */ /* 0x000ea40008001109 */
[----:B--2---:R-:W-:Y:S05]  /*2d70*/  @!P0 BRA `(.L_x_56) ;  /* 0xfffffffc00f88947 */ /* 0x004fea000383ffff */
[----:B------:R-:W-:Y:S05]  /*2d80*/  BRA `(.L_x_70) ;  /* 0xffffffec005c7947 */ /* 0x000fea000383ffff */
.L_x_58:
[----:B------:R-:W2:Y:S02]  /*2d90*/  SYNCS.PHASECHK.TRANS64.TRYWAIT P1, [UR9+0x18010], RZ ;  /* 0x018010ffff0075a7 */ /* 0x000ea40008021109 */
[----:B--2---:R-:W-:Y:S05]  /*2da0*/  @!P1 BRA `(.L_x_58) ;  /* 0xfffffffc00f89947 */ /* 0x004fea000383ffff */
[----:B------:R-:W-:Y:S05]  /*2db0*/  BRA `(.L_x_71) ;  /* 0xfffffff000507947 */ /* 0x000fea000383ffff */
.L_x_59:
[----:B------:R-:W3:Y:S02]  /*2dc0*/  SYNCS.PHASECHK.TRANS64.TRYWAIT P0, [UR44+0x18000], R3 ;  /* 0x01800003ff0075a7 */ /* 0x000ee4000800112c */
[----:B---3--:R-:W-:Y:S05]  /*2dd0*/  @!P0 BRA `(.L_x_59) ;  /* 0xfffffffc00f88947 */ /* 0x008fea000383ffff */
[----:B------:R-:W-:Y:S05]  /*2de0*/  BRA `(.L_x_72) ;  /* 0xfffffff000dc7947 */ /* 0x000fea000383ffff */
.L_x_61:
[----:B------:R-:W3:Y:S02]  /*2df0*/  SYNCS.PHASECHK.TRANS64.TRYWAIT P0, [UR44+0x18010], R3 ;  /* 0x01801003ff0075a7 */ /* 0x000ee4000800112c */
[----:B---3--:R-:W-:Y:S05]  /*2e00*/  @!P0 BRA `(.L_x_61) ;  /* 0xfffffffc00f88947 */ /* 0x008fea000383ffff */
[----:B------:R-:W-:Y:S05]  /*2e10*/  BRA `(.L_x_73) ;  /* 0xfffffff400f87947 */ /* 0x000fea000383ffff */
        .weak           $__internal_0_$__cuda_sm10x_tcgen05_guardrail_trap_col_being_dealloced_not_returned_by_alloc
        .type           $__internal_0_$__cuda_sm10x_tcgen05_guardrail_trap_col_being_dealloced_not_returned_by_alloc,@function
        .size           $__internal_0_$__cuda_sm10x_tcgen05_guardrail_trap_col_being_dealloced_not_returned_by_alloc,($__internal_1_$__cuda_sm10x_tcgen05_guardrail_trap_phase_invalid_during_alloc - $__internal_0_$__cuda_sm10x_tcgen05_guardrail_trap_col_being_dealloced_not_returned_by_alloc)
$__internal_0_$__cuda_sm10x_tcgen05_guardrail_trap_col_being_dealloced_not_returned_by_alloc:
[----:B------:R-:W-:Y:S05]  /*2e20*/  BPT.TRAP 0x1 ;  /* 0x000000040000795c */ /* 0x000fea0000300000 */
[----:B------:R-:W-:-:S04]  /*2e30*/  IMAD.MOV.U32 R3, RZ, RZ, 0x0 ;  /* 0x00000000ff037424 */ /* 0x000fc800078e00ff */
[----:B------:R-:W-:Y:S05]  /*2e40*/  RET.REL.NODEC R2 `(gluon_tcgen05) ;  /* 0xffffffd0026c7950 */ /* 0x000fea0003c3ffff */
        .weak           $__internal_1_$__cuda_sm10x_tcgen05_guardrail_trap_phase_invalid_during_alloc
        .type           $__internal_1_$__cuda_sm10x_tcgen05_guardrail_trap_phase_invalid_during_alloc,@function
        .size           $__internal_1_$__cuda_sm10x_tcgen05_guardrail_trap_phase_invalid_during_alloc,($__internal_2_$__cuda_sm10x_tcgen05_guardrail_trap_unallocated_columns_being_dealloced - $__internal_1_$__cuda_sm10x_tcgen05_guardrail_trap_phase_invalid_during_alloc)
$__internal_1_$__cuda_sm10x_tcgen05_guardrail_trap_phase_invalid_during_alloc:
[----:B------:R-:W-:Y:S05]  /*2e50*/  BPT.TRAP 0x1 ;  /* 0x000000040000795c */ /* 0x000fea0000300000 */
[----:B------:R-:W-:-:S04]  /*2e60*/  IMAD.MOV.U32 R3, RZ, RZ, 0x0 ;  /* 0x00000000ff037424 */ /* 0x000fc800078e00ff */
[----:B------:R-:W-:Y:S05]  /*2e70*/  RET.REL.NODEC R2 `(gluon_tcgen05) ;  /* 0xffffffd002607950 */ /* 0x000fea0003c3ffff */
        .weak           $__internal_2_$__cuda_sm10x_tcgen05_guardrail_trap_unallocated_columns_being_dealloced
        .type           $__internal_2_$__cuda_sm10x_tcgen05_guardrail_trap_unallocated_columns_being_dealloced,@function
        .size           $__internal_2_$__cuda_sm10x_tcgen05_guardrail_trap_unallocated_columns_being_dealloced,(.L_x_77 - $__internal_2_$__cuda_sm10x_tcgen05_guardrail_trap_unallocated_columns_being_dealloced)
$__internal_2_$__cuda_sm10x_tcgen05_guardrail_trap_unallocated_columns_being_dealloced:
[----:B------:R-:W-:Y:S05]  /*2e80*/  BPT.TRAP 0x1 ;  /* 0x000000040000795c */ /* 0x000fea0000300000 */
[----:B------:R-:W-:-:S04]  /*2e90*/  IMAD.MOV.U32 R3, RZ, RZ, 0x0 ;  /* 0x00000000ff037424 */ /* 0x000fc800078e00ff */
[----:B------:R-:W-:Y:S05]  /*2ea0*/  RET.REL.NODEC R2 `(gluon_tcgen05) ;  /* 0xffffffd002547950 */ /* 0x000fea0003c3ffff */
.L_x_74:
[----:B------:R-:W-:-:S00]  /*2eb0*/  BRA `(.L_x_74) ;  /* 0xfffffffc00fc7947 */ /* 0x000fc0000383ffff */
[----:B------:R-:W-:-:S00]  /*2ec0*/  NOP ;  /* 0x0000000000007918 */ /* 0x000fc00000000000 */
        /* <DEDUP_REMOVED lines=11> */
.L_x_77:


//--------------------- .nv.shared.gluon_tcgen05  --------------------------
	.section	.nv.shared.gluon_tcgen05,"aw",@nobits
	.sectionflags	@""
	.align	16
	.zero		1024


//--------------------- .nv.shared.reserved.0     --------------------------
	.section	.nv.shared.reserved.0,"aw",@nobits
	.align	8
	.weak		__nv_reservedSMEM_offset_0_alias
	.size		__nv_reservedSMEM_offset_0_alias, 0, 64
	.other		__nv_reservedSMEM_offset_0_alias,@"STO_CUDA_RESERVED_SHARED STV_DEFAULT"
__nv_reservedSMEM_offset_0_alias:
	.zero		0
.nv.shared.reserved.0:
	.zero		64
	.weak		__nv_reservedSMEM_allocation_phase
	.type		__nv_reservedSMEM_allocation_phase,@object
	.size		__nv_reservedSMEM_allocation_phase,(.L_0 - __nv_reservedSMEM_allocation_phase)
__nv_reservedSMEM_allocation_phase:
	.zero		1
.L_0:
	.zero		7
	.weak		__nv_reservedSMEM_devtool_atexit_pc
	.type		__nv_reservedSMEM_devtool_atexit_pc,@object
	.size		__nv_reservedSMEM_devtool_atexit_pc,(__nv_reservedSMEM_allocation_mask - __nv_reservedSMEM_devtool_atexit_pc)
__nv_reservedSMEM_devtool_atexit_pc:
	.zero		8
	.weak		__nv_reservedSMEM_allocation_mask
	.type		__nv_reservedSMEM_allocation_mask,@object
	.size		__nv_reservedSMEM_allocation_mask,(.L_2 - __nv_reservedSMEM_allocation_mask)
__nv_reservedSMEM_allocation_mask:
	.zero		4
.L_2:


//--------------------- .nv.constant0.gluon_tcgen05 --------------------------
	.section	.nv.constant0.gluon_tcgen05,"a",@progbits
	.sectionflags	@""
	.align	4
.nv.constant0.gluon_tcgen05:
	.zero		976


//--------------------- SYMBOLS --------------------------

	.type		.nv.reservedSmem.offset0,@object
	.size		.nv.reservedSmem.offset0,0x4
	.type		.nv.reservedSmem.cap,@object
	.size		.nv.reservedSmem.cap,0x4
